//
// Generated by NVIDIA NVVM Compiler
//
// Compiler Build ID: CL-36424714
// Cuda compilation tools, release 13.0, V13.0.88
// Based on NVVM 20.0.0
//

.version 9.0
.target sm_100
.address_size 64

	// .globl	_Z16layernorm_kernelPfS_S_PKfS1_S1_ii
.extern .shared .align 16 .b8 shared_data[];

.visible .entry _Z16layernorm_kernelPfS_S_PKfS1_S1_ii(
	.param .u64 .ptr .align 1 _Z16layernorm_kernelPfS_S_PKfS1_S1_ii_param_0,
	.param .u64 .ptr .align 1 _Z16layernorm_kernelPfS_S_PKfS1_S1_ii_param_1,
	.param .u64 .ptr .align 1 _Z16layernorm_kernelPfS_S_PKfS1_S1_ii_param_2,
	.param .u64 .ptr .align 1 _Z16layernorm_kernelPfS_S_PKfS1_S1_ii_param_3,
	.param .u64 .ptr .align 1 _Z16layernorm_kernelPfS_S_PKfS1_S1_ii_param_4,
	.param .u64 .ptr .align 1 _Z16layernorm_kernelPfS_S_PKfS1_S1_ii_param_5,
	.param .u32 _Z16layernorm_kernelPfS_S_PKfS1_S1_ii_param_6,
	.param .u32 _Z16layernorm_kernelPfS_S_PKfS1_S1_ii_param_7
)
{
	.reg .pred 	%p<31>;
	.reg .b32 	%r<67>;
	.reg .b32 	%f<289>;
	.reg .b64 	%rd<96>;

	ld.param.u64 	%rd34, [_Z16layernorm_kernelPfS_S_PKfS1_S1_ii_param_0];
	ld.param.u64 	%rd31, [_Z16layernorm_kernelPfS_S_PKfS1_S1_ii_param_1];
	ld.param.u64 	%rd32, [_Z16layernorm_kernelPfS_S_PKfS1_S1_ii_param_2];
	ld.param.u64 	%rd33, [_Z16layernorm_kernelPfS_S_PKfS1_S1_ii_param_3];
	ld.param.u64 	%rd35, [_Z16layernorm_kernelPfS_S_PKfS1_S1_ii_param_4];
	ld.param.u64 	%rd36, [_Z16layernorm_kernelPfS_S_PKfS1_S1_ii_param_5];
	ld.param.u32 	%r44, [_Z16layernorm_kernelPfS_S_PKfS1_S1_ii_param_6];
	ld.param.u32 	%r43, [_Z16layernorm_kernelPfS_S_PKfS1_S1_ii_param_7];
	cvta.to.global.u64 	%rd1, %rd34;
	cvta.to.global.u64 	%rd2, %rd36;
	cvta.to.global.u64 	%rd3, %rd35;
	mov.u32 	%r45, %ctaid.x;
	mov.u32 	%r46, %ntid.x;
	mov.u32 	%r47, %tid.x;
	mad.lo.s32 	%r1, %r45, %r46, %r47;
	setp.ge.s32 	%p1, %r1, %r44;
	@%p1 bra 	$L__BB0_43;
	cvta.to.global.u64 	%rd4, %rd33;
	mul.lo.s32 	%r48, %r43, %r1;
	cvt.s64.s32 	%rd5, %r48;
	mul.wide.s32 	%rd37, %r48, 4;
	add.s64 	%rd6, %rd4, %rd37;
	setp.lt.s32 	%p2, %r43, 1;
	mov.f32 	%f279, 0f00000000;
	@%p2 bra 	$L__BB0_14;
	and.b32  	%r2, %r43, 15;
	setp.lt.u32 	%p3, %r43, 16;
	mov.f32 	%f279, 0f00000000;
	mov.b32 	%r55, 0;
	@%p3 bra 	$L__BB0_5;
	and.b32  	%r55, %r43, 2147483632;
	neg.s32 	%r53, %r55;
	shl.b64 	%rd38, %rd5, 2;
	add.s64 	%rd39, %rd38, %rd4;
	add.s64 	%rd88, %rd39, 32;
	mov.f32 	%f279, 0f00000000;
$L__BB0_4:
	.pragma "nounroll";
	ld.global.f32 	%f34, [%rd88+-32];
	add.f32 	%f35, %f279, %f34;
	ld.global.f32 	%f36, [%rd88+-28];
	add.f32 	%f37, %f35, %f36;
	ld.global.f32 	%f38, [%rd88+-24];
	add.f32 	%f39, %f37, %f38;
	ld.global.f32 	%f40, [%rd88+-20];
	add.f32 	%f41, %f39, %f40;
	ld.global.f32 	%f42, [%rd88+-16];
	add.f32 	%f43, %f41, %f42;
	ld.global.f32 	%f44, [%rd88+-12];
	add.f32 	%f45, %f43, %f44;
	ld.global.f32 	%f46, [%rd88+-8];
	add.f32 	%f47, %f45, %f46;
	ld.global.f32 	%f48, [%rd88+-4];
	add.f32 	%f49, %f47, %f48;
	ld.global.f32 	%f50, [%rd88];
	add.f32 	%f51, %f49, %f50;
	ld.global.f32 	%f52, [%rd88+4];
	add.f32 	%f53, %f51, %f52;
	ld.global.f32 	%f54, [%rd88+8];
	add.f32 	%f55, %f53, %f54;
	ld.global.f32 	%f56, [%rd88+12];
	add.f32 	%f57, %f55, %f56;
	ld.global.f32 	%f58, [%rd88+16];
	add.f32 	%f59, %f57, %f58;
	ld.global.f32 	%f60, [%rd88+20];
	add.f32 	%f61, %f59, %f60;
	ld.global.f32 	%f62, [%rd88+24];
	add.f32 	%f63, %f61, %f62;
	ld.global.f32 	%f64, [%rd88+28];
	add.f32 	%f279, %f63, %f64;
	add.s32 	%r53, %r53, 16;
	add.s64 	%rd88, %rd88, 64;
	setp.ne.s32 	%p4, %r53, 0;
	@%p4 bra 	$L__BB0_4;
$L__BB0_5:
	setp.eq.s32 	%p5, %r2, 0;
	@%p5 bra 	$L__BB0_14;
	and.b32  	%r8, %r43, 7;
	setp.lt.u32 	%p6, %r2, 8;
	@%p6 bra 	$L__BB0_8;
	mul.wide.u32 	%rd40, %r55, 4;
	add.s64 	%rd41, %rd6, %rd40;
	ld.global.f32 	%f66, [%rd41];
	add.f32 	%f67, %f279, %f66;
	ld.global.f32 	%f68, [%rd41+4];
	add.f32 	%f69, %f67, %f68;
	ld.global.f32 	%f70, [%rd41+8];
	add.f32 	%f71, %f69, %f70;
	ld.global.f32 	%f72, [%rd41+12];
	add.f32 	%f73, %f71, %f72;
	ld.global.f32 	%f74, [%rd41+16];
	add.f32 	%f75, %f73, %f74;
	ld.global.f32 	%f76, [%rd41+20];
	add.f32 	%f77, %f75, %f76;
	ld.global.f32 	%f78, [%rd41+24];
	add.f32 	%f79, %f77, %f78;
	ld.global.f32 	%f80, [%rd41+28];
	add.f32 	%f279, %f79, %f80;
	add.s32 	%r55, %r55, 8;
$L__BB0_8:
	setp.eq.s32 	%p7, %r8, 0;
	@%p7 bra 	$L__BB0_14;
	and.b32  	%r11, %r43, 3;
	setp.lt.u32 	%p8, %r8, 4;
	@%p8 bra 	$L__BB0_11;
	mul.wide.u32 	%rd42, %r55, 4;
	add.s64 	%rd43, %rd6, %rd42;
	ld.global.f32 	%f82, [%rd43];
	add.f32 	%f83, %f279, %f82;
	ld.global.f32 	%f84, [%rd43+4];
	add.f32 	%f85, %f83, %f84;
	ld.global.f32 	%f86, [%rd43+8];
	add.f32 	%f87, %f85, %f86;
	ld.global.f32 	%f88, [%rd43+12];
	add.f32 	%f279, %f87, %f88;
	add.s32 	%r55, %r55, 4;
$L__BB0_11:
	setp.eq.s32 	%p9, %r11, 0;
	@%p9 bra 	$L__BB0_14;
	shl.b64 	%rd44, %rd5, 2;
	mul.wide.u32 	%rd45, %r55, 4;
	add.s64 	%rd46, %rd44, %rd45;
	add.s64 	%rd89, %rd4, %rd46;
	neg.s32 	%r57, %r11;
$L__BB0_13:
	.pragma "nounroll";
	ld.global.f32 	%f89, [%rd89];
	add.f32 	%f279, %f279, %f89;
	add.s64 	%rd89, %rd89, 4;
	add.s32 	%r57, %r57, 1;
	setp.ne.s32 	%p10, %r57, 0;
	@%p10 bra 	$L__BB0_13;
$L__BB0_14:
	cvt.rn.f32.s32 	%f14, %r43;
	div.rn.f32 	%f15, %f279, %f14;
	setp.eq.s64 	%p11, %rd31, 0;
	@%p11 bra 	$L__BB0_16;
	cvta.to.global.u64 	%rd47, %rd31;
	mul.wide.s32 	%rd48, %r1, 4;
	add.s64 	%rd49, %rd47, %rd48;
	st.global.f32 	[%rd49], %f15;
$L__BB0_16:
	setp.lt.s32 	%p12, %r43, 1;
	mov.f32 	%f288, 0f00000000;
	@%p12 bra 	$L__BB0_29;
	and.b32  	%r17, %r43, 15;
	setp.lt.u32 	%p13, %r43, 16;
	mov.f32 	%f288, 0f00000000;
	mov.b32 	%r60, 0;
	@%p13 bra 	$L__BB0_20;
	and.b32  	%r60, %r43, 2147483632;
	neg.s32 	%r58, %r60;
	shl.b64 	%rd50, %rd5, 2;
	add.s64 	%rd51, %rd50, %rd4;
	add.s64 	%rd90, %rd51, 32;
	mov.f32 	%f288, 0f00000000;
$L__BB0_19:
	.pragma "nounroll";
	ld.global.f32 	%f94, [%rd90+-32];
	sub.f32 	%f95, %f94, %f15;
	fma.rn.f32 	%f96, %f95, %f95, %f288;
	ld.global.f32 	%f97, [%rd90+-28];
	sub.f32 	%f98, %f97, %f15;
	fma.rn.f32 	%f99, %f98, %f98, %f96;
	ld.global.f32 	%f100, [%rd90+-24];
	sub.f32 	%f101, %f100, %f15;
	fma.rn.f32 	%f102, %f101, %f101, %f99;
	ld.global.f32 	%f103, [%rd90+-20];
	sub.f32 	%f104, %f103, %f15;
	fma.rn.f32 	%f105, %f104, %f104, %f102;
	ld.global.f32 	%f106, [%rd90+-16];
	sub.f32 	%f107, %f106, %f15;
	fma.rn.f32 	%f108, %f107, %f107, %f105;
	ld.global.f32 	%f109, [%rd90+-12];
	sub.f32 	%f110, %f109, %f15;
	fma.rn.f32 	%f111, %f110, %f110, %f108;
	ld.global.f32 	%f112, [%rd90+-8];
	sub.f32 	%f113, %f112, %f15;
	fma.rn.f32 	%f114, %f113, %f113, %f111;
	ld.global.f32 	%f115, [%rd90+-4];
	sub.f32 	%f116, %f115, %f15;
	fma.rn.f32 	%f117, %f116, %f116, %f114;
	ld.global.f32 	%f118, [%rd90];
	sub.f32 	%f119, %f118, %f15;
	fma.rn.f32 	%f120, %f119, %f119, %f117;
	ld.global.f32 	%f121, [%rd90+4];
	sub.f32 	%f122, %f121, %f15;
	fma.rn.f32 	%f123, %f122, %f122, %f120;
	ld.global.f32 	%f124, [%rd90+8];
	sub.f32 	%f125, %f124, %f15;
	fma.rn.f32 	%f126, %f125, %f125, %f123;
	ld.global.f32 	%f127, [%rd90+12];
	sub.f32 	%f128, %f127, %f15;
	fma.rn.f32 	%f129, %f128, %f128, %f126;
	ld.global.f32 	%f130, [%rd90+16];
	sub.f32 	%f131, %f130, %f15;
	fma.rn.f32 	%f132, %f131, %f131, %f129;
	ld.global.f32 	%f133, [%rd90+20];
	sub.f32 	%f134, %f133, %f15;
	fma.rn.f32 	%f135, %f134, %f134, %f132;
	ld.global.f32 	%f136, [%rd90+24];
	sub.f32 	%f137, %f136, %f15;
	fma.rn.f32 	%f138, %f137, %f137, %f135;
	ld.global.f32 	%f139, [%rd90+28];
	sub.f32 	%f140, %f139, %f15;
	fma.rn.f32 	%f288, %f140, %f140, %f138;
	add.s32 	%r58, %r58, 16;
	add.s64 	%rd90, %rd90, 64;
	setp.ne.s32 	%p14, %r58, 0;
	@%p14 bra 	$L__BB0_19;
$L__BB0_20:
	setp.eq.s32 	%p15, %r17, 0;
	@%p15 bra 	$L__BB0_29;
	and.b32  	%r23, %r43, 7;
	setp.lt.u32 	%p16, %r17, 8;
	@%p16 bra 	$L__BB0_23;
	mul.wide.u32 	%rd52, %r60, 4;
	add.s64 	%rd53, %rd6, %rd52;
	ld.global.f32 	%f142, [%rd53];
	sub.f32 	%f143, %f142, %f15;
	fma.rn.f32 	%f144, %f143, %f143, %f288;
	ld.global.f32 	%f145, [%rd53+4];
	sub.f32 	%f146, %f145, %f15;
	fma.rn.f32 	%f147, %f146, %f146, %f144;
	ld.global.f32 	%f148, [%rd53+8];
	sub.f32 	%f149, %f148, %f15;
	fma.rn.f32 	%f150, %f149, %f149, %f147;
	ld.global.f32 	%f151, [%rd53+12];
	sub.f32 	%f152, %f151, %f15;
	fma.rn.f32 	%f153, %f152, %f152, %f150;
	ld.global.f32 	%f154, [%rd53+16];
	sub.f32 	%f155, %f154, %f15;
	fma.rn.f32 	%f156, %f155, %f155, %f153;
	ld.global.f32 	%f157, [%rd53+20];
	sub.f32 	%f158, %f157, %f15;
	fma.rn.f32 	%f159, %f158, %f158, %f156;
	ld.global.f32 	%f160, [%rd53+24];
	sub.f32 	%f161, %f160, %f15;
	fma.rn.f32 	%f162, %f161, %f161, %f159;
	ld.global.f32 	%f163, [%rd53+28];
	sub.f32 	%f164, %f163, %f15;
	fma.rn.f32 	%f288, %f164, %f164, %f162;
	add.s32 	%r60, %r60, 8;
$L__BB0_23:
	setp.eq.s32 	%p17, %r23, 0;
	@%p17 bra 	$L__BB0_29;
	and.b32  	%r26, %r43, 3;
	setp.lt.u32 	%p18, %r23, 4;
	@%p18 bra 	$L__BB0_26;
	mul.wide.u32 	%rd54, %r60, 4;
	add.s64 	%rd55, %rd6, %rd54;
	ld.global.f32 	%f166, [%rd55];
	sub.f32 	%f167, %f166, %f15;
	fma.rn.f32 	%f168, %f167, %f167, %f288;
	ld.global.f32 	%f169, [%rd55+4];
	sub.f32 	%f170, %f169, %f15;
	fma.rn.f32 	%f171, %f170, %f170, %f168;
	ld.global.f32 	%f172, [%rd55+8];
	sub.f32 	%f173, %f172, %f15;
	fma.rn.f32 	%f174, %f173, %f173, %f171;
	ld.global.f32 	%f175, [%rd55+12];
	sub.f32 	%f176, %f175, %f15;
	fma.rn.f32 	%f288, %f176, %f176, %f174;
	add.s32 	%r60, %r60, 4;
$L__BB0_26:
	setp.eq.s32 	%p19, %r26, 0;
	@%p19 bra 	$L__BB0_29;
	shl.b64 	%rd56, %rd5, 2;
	mul.wide.u32 	%rd57, %r60, 4;
	add.s64 	%rd58, %rd56, %rd57;
	add.s64 	%rd91, %rd4, %rd58;
	neg.s32 	%r62, %r26;
$L__BB0_28:
	.pragma "nounroll";
	ld.global.f32 	%f177, [%rd91];
	sub.f32 	%f178, %f177, %f15;
	fma.rn.f32 	%f288, %f178, %f178, %f288;
	add.s64 	%rd91, %rd91, 4;
	add.s32 	%r62, %r62, 1;
	setp.ne.s32 	%p20, %r62, 0;
	@%p20 bra 	$L__BB0_28;
$L__BB0_29:
	div.rn.f32 	%f179, %f288, %f14;
	add.f32 	%f180, %f179, 0f3727C5AC;
	rsqrt.approx.f32 	%f29, %f180;
	setp.eq.s64 	%p21, %rd32, 0;
	@%p21 bra 	$L__BB0_31;
	cvta.to.global.u64 	%rd59, %rd32;
	mul.wide.s32 	%rd60, %r1, 4;
	add.s64 	%rd61, %rd59, %rd60;
	st.global.f32 	[%rd61], %f29;
$L__BB0_31:
	setp.lt.s32 	%p22, %r43, 1;
	@%p22 bra 	$L__BB0_43;
	and.b32  	%r32, %r43, 7;
	setp.lt.u32 	%p23, %r43, 8;
	mov.b32 	%r65, 0;
	@%p23 bra 	$L__BB0_35;
	and.b32  	%r65, %r43, 2147483640;
	neg.s32 	%r63, %r65;
	shl.b64 	%rd62, %rd5, 2;
	add.s64 	%rd63, %rd62, 16;
	add.s64 	%rd95, %rd4, %rd63;
	add.s64 	%rd94, %rd3, 16;
	add.s64 	%rd93, %rd2, 16;
	add.s64 	%rd92, %rd1, %rd63;
$L__BB0_34:
	.pragma "nounroll";
	ld.global.f32 	%f181, [%rd95+-16];
	sub.f32 	%f182, %f181, %f15;
	mul.f32 	%f183, %f29, %f182;
	ld.global.f32 	%f184, [%rd94+-16];
	ld.global.f32 	%f185, [%rd93+-16];
	fma.rn.f32 	%f186, %f184, %f183, %f185;
	st.global.f32 	[%rd92+-16], %f186;
	ld.global.f32 	%f187, [%rd95+-12];
	sub.f32 	%f188, %f187, %f15;
	mul.f32 	%f189, %f29, %f188;
	ld.global.f32 	%f190, [%rd94+-12];
	ld.global.f32 	%f191, [%rd93+-12];
	fma.rn.f32 	%f192, %f190, %f189, %f191;
	st.global.f32 	[%rd92+-12], %f192;
	ld.global.f32 	%f193, [%rd95+-8];
	sub.f32 	%f194, %f193, %f15;
	mul.f32 	%f195, %f29, %f194;
	ld.global.f32 	%f196, [%rd94+-8];
	ld.global.f32 	%f197, [%rd93+-8];
	fma.rn.f32 	%f198, %f196, %f195, %f197;
	st.global.f32 	[%rd92+-8], %f198;
	ld.global.f32 	%f199, [%rd95+-4];
	sub.f32 	%f200, %f199, %f15;
	mul.f32 	%f201, %f29, %f200;
	ld.global.f32 	%f202, [%rd94+-4];
	ld.global.f32 	%f203, [%rd93+-4];
	fma.rn.f32 	%f204, %f202, %f201, %f203;
	st.global.f32 	[%rd92+-4], %f204;
	ld.global.f32 	%f205, [%rd95];
	sub.f32 	%f206, %f205, %f15;
	mul.f32 	%f207, %f29, %f206;
	ld.global.f32 	%f208, [%rd94];
	ld.global.f32 	%f209, [%rd93];
	fma.rn.f32 	%f210, %f208, %f207, %f209;
	st.global.f32 	[%rd92], %f210;
	ld.global.f32 	%f211, [%rd95+4];
	sub.f32 	%f212, %f211, %f15;
	mul.f32 	%f213, %f29, %f212;
	ld.global.f32 	%f214, [%rd94+4];
	ld.global.f32 	%f215, [%rd93+4];
	fma.rn.f32 	%f216, %f214, %f213, %f215;
	st.global.f32 	[%rd92+4], %f216;
	ld.global.f32 	%f217, [%rd95+8];
	sub.f32 	%f218, %f217, %f15;
	mul.f32 	%f219, %f29, %f218;
	ld.global.f32 	%f220, [%rd94+8];
	ld.global.f32 	%f221, [%rd93+8];
	fma.rn.f32 	%f222, %f220, %f219, %f221;
	st.global.f32 	[%rd92+8], %f222;
	ld.global.f32 	%f223, [%rd95+12];
	sub.f32 	%f224, %f223, %f15;
	mul.f32 	%f225, %f29, %f224;
	ld.global.f32 	%f226, [%rd94+12];
	ld.global.f32 	%f227, [%rd93+12];
	fma.rn.f32 	%f228, %f226, %f225, %f227;
	st.global.f32 	[%rd92+12], %f228;
	add.s32 	%r63, %r63, 8;
	add.s64 	%rd95, %rd95, 32;
	add.s64 	%rd94, %rd94, 32;
	add.s64 	%rd93, %rd93, 32;
	add.s64 	%rd92, %rd92, 32;
	setp.ne.s32 	%p24, %r63, 0;
	@%p24 bra 	$L__BB0_34;
$L__BB0_35:
	setp.eq.s32 	%p25, %r32, 0;
	@%p25 bra 	$L__BB0_43;
	and.b32  	%r38, %r43, 3;
	setp.lt.u32 	%p26, %r32, 4;
	@%p26 bra 	$L__BB0_38;
	cvt.u64.u32 	%rd64, %r65;
	mul.wide.u32 	%rd65, %r65, 4;
	add.s64 	%rd66, %rd6, %rd65;
	ld.global.f32 	%f229, [%rd66];
	sub.f32 	%f230, %f229, %f15;
	mul.f32 	%f231, %f29, %f230;
	add.s64 	%rd67, %rd3, %rd65;
	ld.global.f32 	%f232, [%rd67];
	add.s64 	%rd68, %rd2, %rd65;
	ld.global.f32 	%f233, [%rd68];
	fma.rn.f32 	%f234, %f232, %f231, %f233;
	add.s64 	%rd69, %rd64, %rd5;
	shl.b64 	%rd70, %rd69, 2;
	add.s64 	%rd71, %rd1, %rd70;
	st.global.f32 	[%rd71], %f234;
	ld.global.f32 	%f235, [%rd66+4];
	sub.f32 	%f236, %f235, %f15;
	mul.f32 	%f237, %f29, %f236;
	ld.global.f32 	%f238, [%rd67+4];
	ld.global.f32 	%f239, [%rd68+4];
	fma.rn.f32 	%f240, %f238, %f237, %f239;
	st.global.f32 	[%rd71+4], %f240;
	ld.global.f32 	%f241, [%rd66+8];
	sub.f32 	%f242, %f241, %f15;
	mul.f32 	%f243, %f29, %f242;
	ld.global.f32 	%f244, [%rd67+8];
	ld.global.f32 	%f245, [%rd68+8];
	fma.rn.f32 	%f246, %f244, %f243, %f245;
	st.global.f32 	[%rd71+8], %f246;
	ld.global.f32 	%f247, [%rd66+12];
	sub.f32 	%f248, %f247, %f15;
	mul.f32 	%f249, %f29, %f248;
	ld.global.f32 	%f250, [%rd67+12];
	ld.global.f32 	%f251, [%rd68+12];
	fma.rn.f32 	%f252, %f250, %f249, %f251;
	st.global.f32 	[%rd71+12], %f252;
	add.s32 	%r65, %r65, 4;
$L__BB0_38:
	setp.eq.s32 	%p27, %r38, 0;
	@%p27 bra 	$L__BB0_43;
	setp.eq.s32 	%p28, %r38, 1;
	@%p28 bra 	$L__BB0_41;
	cvt.u64.u32 	%rd72, %r65;
	mul.wide.u32 	%rd73, %r65, 4;
	add.s64 	%rd74, %rd6, %rd73;
	ld.global.f32 	%f253, [%rd74];
	sub.f32 	%f254, %f253, %f15;
	mul.f32 	%f255, %f29, %f254;
	add.s64 	%rd75, %rd3, %rd73;
	ld.global.f32 	%f256, [%rd75];
	add.s64 	%rd76, %rd2, %rd73;
	ld.global.f32 	%f257, [%rd76];
	fma.rn.f32 	%f258, %f256, %f255, %f257;
	add.s64 	%rd77, %rd72, %rd5;
	shl.b64 	%rd78, %rd77, 2;
	add.s64 	%rd79, %rd1, %rd78;
	st.global.f32 	[%rd79], %f258;
	ld.global.f32 	%f259, [%rd74+4];
	sub.f32 	%f260, %f259, %f15;
	mul.f32 	%f261, %f29, %f260;
	ld.global.f32 	%f262, [%rd75+4];
	ld.global.f32 	%f263, [%rd76+4];
	fma.rn.f32 	%f264, %f262, %f261, %f263;
	st.global.f32 	[%rd79+4], %f264;
	add.s32 	%r65, %r65, 2;
$L__BB0_41:
	and.b32  	%r52, %r43, 1;
	setp.eq.b32 	%p29, %r52, 1;
	not.pred 	%p30, %p29;
	@%p30 bra 	$L__BB0_43;
	cvt.u64.u32 	%rd80, %r65;
	mul.wide.u32 	%rd81, %r65, 4;
	add.s64 	%rd82, %rd6, %rd81;
	ld.global.f32 	%f265, [%rd82];
	sub.f32 	%f266, %f265, %f15;
	mul.f32 	%f267, %f29, %f266;
	add.s64 	%rd83, %rd3, %rd81;
	ld.global.f32 	%f268, [%rd83];
	add.s64 	%rd84, %rd2, %rd81;
	ld.global.f32 	%f269, [%rd84];
	fma.rn.f32 	%f270, %f268, %f267, %f269;
	add.s64 	%rd85, %rd80, %rd5;
	shl.b64 	%rd86, %rd85, 2;
	add.s64 	%rd87, %rd1, %rd86;
	st.global.f32 	[%rd87], %f270;
$L__BB0_43:
	ret;

}
	// .globl	_Z23layernorm_shared_kernelPfS_S_PKfS1_S1_ii
.visible .entry _Z23layernorm_shared_kernelPfS_S_PKfS1_S1_ii(
	.param .u64 .ptr .align 1 _Z23layernorm_shared_kernelPfS_S_PKfS1_S1_ii_param_0,
	.param .u64 .ptr .align 1 _Z23layernorm_shared_kernelPfS_S_PKfS1_S1_ii_param_1,
	.param .u64 .ptr .align 1 _Z23layernorm_shared_kernelPfS_S_PKfS1_S1_ii_param_2,
	.param .u64 .ptr .align 1 _Z23layernorm_shared_kernelPfS_S_PKfS1_S1_ii_param_3,
	.param .u64 .ptr .align 1 _Z23layernorm_shared_kernelPfS_S_PKfS1_S1_ii_param_4,
	.param .u64 .ptr .align 1 _Z23layernorm_shared_kernelPfS_S_PKfS1_S1_ii_param_5,
	.param .u32 _Z23layernorm_shared_kernelPfS_S_PKfS1_S1_ii_param_6,
	.param .u32 _Z23layernorm_shared_kernelPfS_S_PKfS1_S1_ii_param_7
)
{
	.reg .pred 	%p<20>;
	.reg .b32 	%r<38>;
	.reg .b32 	%f<37>;
	.reg .b64 	%rd<32>;

	ld.param.u64 	%rd6, [_Z23layernorm_shared_kernelPfS_S_PKfS1_S1_ii_param_0];
	ld.param.u64 	%rd7, [_Z23layernorm_shared_kernelPfS_S_PKfS1_S1_ii_param_1];
	ld.param.u64 	%rd8, [_Z23layernorm_shared_kernelPfS_S_PKfS1_S1_ii_param_2];
	ld.param.u64 	%rd9, [_Z23layernorm_shared_kernelPfS_S_PKfS1_S1_ii_param_3];
	ld.param.u64 	%rd10, [_Z23layernorm_shared_kernelPfS_S_PKfS1_S1_ii_param_4];
	ld.param.u64 	%rd11, [_Z23layernorm_shared_kernelPfS_S_PKfS1_S1_ii_param_5];
	ld.param.u32 	%r20, [_Z23layernorm_shared_kernelPfS_S_PKfS1_S1_ii_param_6];
	ld.param.u32 	%r19, [_Z23layernorm_shared_kernelPfS_S_PKfS1_S1_ii_param_7];
	mov.u32 	%r21, %ctaid.x;
	mov.u32 	%r22, %ntid.x;
	mov.u32 	%r1, %tid.x;
	mad.lo.s32 	%r2, %r21, %r22, %r1;
	setp.ge.s32 	%p1, %r2, %r20;
	@%p1 bra 	$L__BB1_24;
	cvta.to.global.u64 	%rd12, %rd9;
	mul.lo.s32 	%r23, %r19, %r2;
	cvt.s64.s32 	%rd1, %r23;
	mul.wide.s32 	%rd13, %r23, 4;
	add.s64 	%rd2, %rd12, %rd13;
	mov.u32 	%r37, %tid.y;
	setp.ge.s32 	%p2, %r37, %r19;
	mov.f32 	%f34, 0f00000000;
	@%p2 bra 	$L__BB1_4;
	mov.f32 	%f34, 0f00000000;
	mov.u32 	%r4, %ntid.y;
	mov.u32 	%r33, %r37;
$L__BB1_3:
	mul.wide.s32 	%rd14, %r33, 4;
	add.s64 	%rd15, %rd2, %rd14;
	ld.global.f32 	%f12, [%rd15];
	add.f32 	%f34, %f34, %f12;
	add.s32 	%r33, %r33, %r4;
	setp.lt.s32 	%p3, %r33, %r19;
	@%p3 bra 	$L__BB1_3;
$L__BB1_4:
	mov.u32 	%r7, %ntid.y;
	mul.lo.s32 	%r8, %r1, %r7;
	add.s32 	%r24, %r8, %r37;
	shl.b32 	%r25, %r24, 2;
	mov.u32 	%r26, shared_data;
	add.s32 	%r9, %r26, %r25;
	st.shared.f32 	[%r9], %f34;
	bar.sync 	0;
	setp.lt.u32 	%p4, %r7, 2;
	@%p4 bra 	$L__BB1_9;
	mov.u32 	%r34, %r7;
$L__BB1_6:
	shr.u32 	%r11, %r34, 1;
	setp.ge.u32 	%p5, %r37, %r11;
	@%p5 bra 	$L__BB1_8;
	shl.b32 	%r27, %r11, 2;
	add.s32 	%r28, %r9, %r27;
	ld.shared.f32 	%f13, [%r28];
	ld.shared.f32 	%f14, [%r9];
	add.f32 	%f15, %f13, %f14;
	st.shared.f32 	[%r9], %f15;
$L__BB1_8:
	bar.sync 	0;
	setp.gt.u32 	%p6, %r34, 3;
	mov.u32 	%r34, %r11;
	@%p6 bra 	$L__BB1_6;
$L__BB1_9:
	shl.b32 	%r29, %r8, 2;
	add.s32 	%r12, %r26, %r29;
	ld.shared.f32 	%f16, [%r12];
	cvt.rn.f32.s32 	%f4, %r19;
	div.rn.f32 	%f5, %f16, %f4;
	setp.eq.s64 	%p7, %rd7, 0;
	setp.ne.s32 	%p8, %r37, 0;
	or.pred  	%p9, %p8, %p7;
	@%p9 bra 	$L__BB1_11;
	cvta.to.global.u64 	%rd16, %rd7;
	mul.wide.s32 	%rd17, %r2, 4;
	add.s64 	%rd18, %rd16, %rd17;
	st.global.f32 	[%rd18], %f5;
$L__BB1_11:
	setp.ge.s32 	%p10, %r37, %r19;
	mov.f32 	%f36, 0f00000000;
	@%p10 bra 	$L__BB1_14;
	mov.f32 	%f36, 0f00000000;
	mov.u32 	%r35, %r37;
$L__BB1_13:
	mul.wide.s32 	%rd19, %r35, 4;
	add.s64 	%rd20, %rd2, %rd19;
	ld.global.f32 	%f19, [%rd20];
	sub.f32 	%f20, %f19, %f5;
	fma.rn.f32 	%f36, %f20, %f20, %f36;
	add.s32 	%r35, %r35, %r7;
	setp.lt.s32 	%p11, %r35, %r19;
	@%p11 bra 	$L__BB1_13;
$L__BB1_14:
	setp.lt.u32 	%p12, %r7, 2;
	st.shared.f32 	[%r9], %f36;
	bar.sync 	0;
	@%p12 bra 	$L__BB1_19;
	mov.u32 	%r36, %r7;
$L__BB1_16:
	shr.u32 	%r16, %r36, 1;
	setp.ge.u32 	%p13, %r37, %r16;
	@%p13 bra 	$L__BB1_18;
	shl.b32 	%r31, %r16, 2;
	add.s32 	%r32, %r9, %r31;
	ld.shared.f32 	%f21, [%r32];
	ld.shared.f32 	%f22, [%r9];
	add.f32 	%f23, %f21, %f22;
	st.shared.f32 	[%r9], %f23;
$L__BB1_18:
	bar.sync 	0;
	setp.gt.u32 	%p14, %r36, 3;
	mov.u32 	%r36, %r16;
	@%p14 bra 	$L__BB1_16;
$L__BB1_19:
	setp.ne.s32 	%p15, %r37, 0;
	ld.shared.f32 	%f24, [%r12];
	div.rn.f32 	%f25, %f24, %f4;
	add.f32 	%f26, %f25, 0f3727C5AC;
	rsqrt.approx.f32 	%f9, %f26;
	setp.eq.s64 	%p16, %rd8, 0;
	or.pred  	%p17, %p15, %p16;
	@%p17 bra 	$L__BB1_21;
	cvta.to.global.u64 	%rd21, %rd8;
	mul.wide.s32 	%rd22, %r2, 4;
	add.s64 	%rd23, %rd21, %rd22;
	st.global.f32 	[%rd23], %f9;
$L__BB1_21:
	setp.ge.s32 	%p18, %r37, %r19;
	@%p18 bra 	$L__BB1_24;
	cvta.to.global.u64 	%rd3, %rd10;
	cvta.to.global.u64 	%rd4, %rd11;
	cvta.to.global.u64 	%rd5, %rd6;
$L__BB1_23:
	cvt.s64.s32 	%rd24, %r37;
	mul.wide.s32 	%rd25, %r37, 4;
	add.s64 	%rd26, %rd2, %rd25;
	ld.global.f32 	%f27, [%rd26];
	sub.f32 	%f28, %f27, %f5;
	mul.f32 	%f29, %f9, %f28;
	add.s64 	%rd27, %rd3, %rd25;
	ld.global.f32 	%f30, [%rd27];
	add.s64 	%rd28, %rd4, %rd25;
	ld.global.f32 	%f31, [%rd28];
	fma.rn.f32 	%f32, %f30, %f29, %f31;
	add.s64 	%rd29, %rd24, %rd1;
	shl.b64 	%rd30, %rd29, 2;
	add.s64 	%rd31, %rd5, %rd30;
	st.global.f32 	[%rd31], %f32;
	add.s32 	%r37, %r37, %r7;
	setp.lt.s32 	%p19, %r37, %r19;
	@%p19 bra 	$L__BB1_23;
$L__BB1_24:
	ret;

}


// ===== COMPILED SASS (sm_100) =====

	.target	sm_100

	.elftype	@"ET_EXEC"


//--------------------- .note.nv.tkinfo           --------------------------
	.section	.note.nv.tkinfo,"",@"SHT_NOTE"
	.sectionflags	@"SHF_NOTE_NV_TKINFO"
	.tkinfo
        /*0018*/ 	.word	0x00000002
        /*0030*/ 	.string	""
        /*0030*/ 	.string	"ptxas"
        /*0030*/ 	.string	"Cuda compilation tools, release 13.0, V13.0.88"
        /*0030*/ 	.string	"Build cuda_13.0.r13.0/compiler.36424714_0"
        /*0030*/ 	.string	"-arch sm_100 -m 64 "



//--------------------- .note.nv.cuinfo           --------------------------
	.section	.note.nv.cuinfo,"",@"SHT_NOTE"
	.sectionflags	@"SHF_NOTE_NV_CUINFO"
        /*0018*/ 	.short	0x0002
        /*001a*/ 	.short	0x0064
        /*001c*/ 	.short	0x0082
	.zero		2


//--------------------- .nv.info                  --------------------------
	.section	.nv.info,"",@"SHT_CUDA_INFO"
	.align	4


	//----- nvinfo : EIATTR_REGCOUNT
	.align		4
        /*0000*/ 	.byte	0x04, 0x2f
        /*0002*/ 	.short	(.L_1 - .L_0)
	.align		4
.L_0:
        /*0004*/ 	.word	index@(_Z16layernorm_kernelPfS_S_PKfS1_S1_ii)
        /*0008*/ 	.word	0x00000020


	//----- nvinfo : EIATTR_FRAME_SIZE
	.align		4
.L_1:
        /*000c*/ 	.byte	0x04, 0x11
        /*000e*/ 	.short	(.L_3 - .L_2)
	.align		4
.L_2:
        /*0010*/ 	.word	index@($__internal_1_$__cuda_sm3x_div_rn_noftz_f32_slowpath)
        /*0014*/ 	.word	0x00000000


	//----- nvinfo : EIATTR_FRAME_SIZE
	.align		4
.L_3:
        /*0018*/ 	.byte	0x04, 0x11
        /*001a*/ 	.short	(.L_5 - .L_4)
	.align		4
.L_4:
        /*001c*/ 	.word	index@(_Z16layernorm_kernelPfS_S_PKfS1_S1_ii)
        /*0020*/ 	.word	0x00000000


	//----- nvinfo : EIATTR_REGCOUNT
	.align		4
.L_5:
        /*0024*/ 	.byte	0x04, 0x2f
        /*0026*/ 	.short	(.L_7 - .L_6)
	.align		4
.L_6:
        /*0028*/ 	.word	index@(_Z23layernorm_shared_kernelPfS_S_PKfS1_S1_ii)
        /*002c*/ 	.word	0x00000017


	//----- nvinfo : EIATTR_FRAME_SIZE
	.align		4
.L_7:
        /*0030*/ 	.byte	0x04, 0x11
        /*0032*/ 	.short	(.L_9 - .L_8)
	.align		4
.L_8:
        /*0034*/ 	.word	index@($__internal_0_$__cuda_sm3x_div_rn_noftz_f32_slowpath)
        /*0038*/ 	.word	0x00000000


	//----- nvinfo : EIATTR_FRAME_SIZE
	.align		4
.L_9:
        /*003c*/ 	.byte	0x04, 0x11
        /*003e*/ 	.short	(.L_11 - .L_10)
	.align		4
.L_10:
        /*0040*/ 	.word	index@(_Z23layernorm_shared_kernelPfS_S_PKfS1_S1_ii)
        /*0044*/ 	.word	0x00000000


	//----- nvinfo : EIATTR_MIN_STACK_SIZE
	.align		4
.L_11:
        /*0048*/ 	.byte	0x04, 0x12
        /*004a*/ 	.short	(.L_13 - .L_12)
	.align		4
.L_12:
        /*004c*/ 	.word	index@(_Z23layernorm_shared_kernelPfS_S_PKfS1_S1_ii)
        /*0050*/ 	.word	0x00000000


	//----- nvinfo : EIATTR_MIN_STACK_SIZE
	.align		4
.L_13:
        /*0054*/ 	.byte	0x04, 0x12
        /*0056*/ 	.short	(.L_15 - .L_14)
	.align		4
.L_14:
        /*0058*/ 	.word	index@(_Z16layernorm_kernelPfS_S_PKfS1_S1_ii)
        /*005c*/ 	.word	0x00000000
.L_15:


//--------------------- .nv.compat                --------------------------
	.section	.nv.compat,"",@"SHT_CUDA_COMPAT_INFO"
	.align	4
        /*0000*/ 	.byte	0x02, 0x09, 0x00, 0x00, 0x02, 0x02, 0x01, 0x00, 0x02, 0x05, 0x05, 0x00, 0x03, 0x07, 0x01, 0x01
        /*0010*/ 	.byte	0x02, 0x03, 0x00, 0x00, 0x02, 0x06, 0x01, 0x00, 0x04, 0x0b, 0x08, 0x00, 0x01, 0x00, 0x00, 0x00
        /*0020*/ 	.byte	0x00, 0x00, 0x00, 0x00


//--------------------- .nv.info._Z23layernorm_shared_kernelPfS_S_PKfS1_S1_ii --------------------------
	.section	.nv.info._Z23layernorm_shared_kernelPfS_S_PKfS1_S1_ii,"",@"SHT_CUDA_INFO"
	.sectionflags	@""
	.align	4


	//----- nvinfo : EIATTR_CUDA_API_VERSION
	.align		4
        /*0000*/ 	.byte	0x04, 0x37
        /*0002*/ 	.short	(.L_17 - .L_16)
.L_16:
        /*0004*/ 	.word	0x00000082


	//----- nvinfo : EIATTR_KPARAM_INFO
	.align		4
.L_17:
        /*0008*/ 	.byte	0x04, 0x17
        /*000a*/ 	.short	(.L_19 - .L_18)
.L_18:
        /*000c*/ 	.word	0x00000000
        /*0010*/ 	.short	0x0007
        /*0012*/ 	.short	0x0034
        /*0014*/ 	.byte	0x00, 0xf0, 0x11, 0x00


	//----- nvinfo : EIATTR_KPARAM_INFO
	.align		4
.L_19:
        /*0018*/ 	.byte	0x04, 0x17
        /*001a*/ 	.short	(.L_21 - .L_20)
.L_20:
        /*001c*/ 	.word	0x00000000
        /*0020*/ 	.short	0x0006
        /*0022*/ 	.short	0x0030
        /*0024*/ 	.byte	0x00, 0xf0, 0x11, 0x00


	//----- nvinfo : EIATTR_KPARAM_INFO
	.align		4
.L_21:
        /*0028*/ 	.byte	0x04, 0x17
        /*002a*/ 	.short	(.L_23 - .L_22)
.L_22:
        /*002c*/ 	.word	0x00000000
        /*0030*/ 	.short	0x0005
        /*0032*/ 	.short	0x0028
        /*0034*/ 	.byte	0x00, 0xf5, 0x21, 0x00


	//----- nvinfo : EIATTR_KPARAM_INFO
	.align		4
.L_23:
        /*0038*/ 	.byte	0x04, 0x17
        /*003a*/ 	.short	(.L_25 - .L_24)
.L_24:
        /*003c*/ 	.word	0x00000000
        /*0040*/ 	.short	0x0004
        /*0042*/ 	.short	0x0020
        /*0044*/ 	.byte	0x00, 0xf5, 0x21, 0x00


	//----- nvinfo : EIATTR_KPARAM_INFO
	.align		4
.L_25:
        /*0048*/ 	.byte	0x04, 0x17
        /*004a*/ 	.short	(.L_27 - .L_26)
.L_26:
        /*004c*/ 	.word	0x00000000
        /*0050*/ 	.short	0x0003
        /*0052*/ 	.short	0x0018
        /*0054*/ 	.byte	0x00, 0xf5, 0x21, 0x00


	//----- nvinfo : EIATTR_KPARAM_INFO
	.align		4
.L_27:
        /*0058*/ 	.byte	0x04, 0x17
        /*005a*/ 	.short	(.L_29 - .L_28)
.L_28:
        /*005c*/ 	.word	0x00000000
        /*0060*/ 	.short	0x0002
        /*0062*/ 	.short	0x0010
        /*0064*/ 	.byte	0x00, 0xf5, 0x21, 0x00


	//----- nvinfo : EIATTR_KPARAM_INFO
	.align		4
.L_29:
        /*0068*/ 	.byte	0x04, 0x17
        /*006a*/ 	.short	(.L_31 - .L_30)
.L_30:
        /*006c*/ 	.word	0x00000000
        /*0070*/ 	.short	0x0001
        /*0072*/ 	.short	0x0008
        /*0074*/ 	.byte	0x00, 0xf5, 0x21, 0x00


	//----- nvinfo : EIATTR_KPARAM_INFO
	.align		4
.L_31:
        /*0078*/ 	.byte	0x04, 0x17
        /*007a*/ 	.short	(.L_33 - .L_32)
.L_32:
        /*007c*/ 	.word	0x00000000
        /*0080*/ 	.short	0x0000
        /*0082*/ 	.short	0x0000
        /*0084*/ 	.byte	0x00, 0xf5, 0x21, 0x00


	//----- nvinfo : EIATTR_SPARSE_MMA_MASK
	.align		4
.L_33:
        /*0088*/ 	.byte	0x03, 0x50
        /*008a*/ 	.short	0x0000


	//----- nvinfo : EIATTR_MAXREG_COUNT
	.align		4
        /*008c*/ 	.byte	0x03, 0x1b
        /*008e*/ 	.short	0x00ff


	//----- nvinfo : EIATTR_NUM_BARRIERS
	.align		4
        /*0090*/ 	.byte	0x02, 0x4c
        /*0092*/ 	.byte	0x01
	.zero		1


	//----- nvinfo : EIATTR_MERCURY_ISA_VERSION
	.align		4
        /*0094*/ 	.byte	0x03, 0x5f
        /*0096*/ 	.short	0x0101


	//----- nvinfo : EIATTR_VRC_CTA_INIT_COUNT
	.align		4
        /*0098*/ 	.byte	0x02, 0x4a
	.zero		1
	.zero		1


	//----- nvinfo : EIATTR_EXIT_INSTR_OFFSETS
	.align		4
        /*009c*/ 	.byte	0x04, 0x1c
        /*009e*/ 	.short	(.L_35 - .L_34)


	//   ....[0]....
.L_34:
        /*00a0*/ 	.word	0x00000070


	//   ....[1]....
        /*00a4*/ 	.word	0x00000890


	//   ....[2]....
        /*00a8*/ 	.word	0x000009c0


	//----- nvinfo : EIATTR_CRS_STACK_SIZE
	.align		4
.L_35:
        /*00ac*/ 	.byte	0x04, 0x1e
        /*00ae*/ 	.short	(.L_37 - .L_36)
.L_36:
        /*00b0*/ 	.word	0x00000000


	//----- nvinfo : EIATTR_CBANK_PARAM_SIZE
	.align		4
.L_37:
        /*00b4*/ 	.byte	0x03, 0x19
        /*00b6*/ 	.short	0x0038


	//----- nvinfo : EIATTR_PARAM_CBANK
	.align		4
        /*00b8*/ 	.byte	0x04, 0x0a
        /*00ba*/ 	.short	(.L_39 - .L_38)
	.align		4
.L_38:
        /*00bc*/ 	.word	index@(.nv.constant0._Z23layernorm_shared_kernelPfS_S_PKfS1_S1_ii)
        /*00c0*/ 	.short	0x0380
        /*00c2*/ 	.short	0x0038


	//----- nvinfo : EIATTR_SW_WAR
	.align		4
.L_39:
        /*00c4*/ 	.byte	0x04, 0x36
        /*00c6*/ 	.short	(.L_41 - .L_40)
.L_40:
        /*00c8*/ 	.word	0x00000008
.L_41:


//--------------------- .nv.info._Z16layernorm_kernelPfS_S_PKfS1_S1_ii --------------------------
	.section	.nv.info._Z16layernorm_kernelPfS_S_PKfS1_S1_ii,"",@"SHT_CUDA_INFO"
	.sectionflags	@""
	.align	4


	//----- nvinfo : EIATTR_CUDA_API_VERSION
	.align		4
        /*0000*/ 	.byte	0x04, 0x37
        /*0002*/ 	.short	(.L_43 - .L_42)
.L_42:
        /*0004*/ 	.word	0x00000082


	//----- nvinfo : EIATTR_KPARAM_INFO
	.align		4
.L_43:
        /*0008*/ 	.byte	0x04, 0x17
        /*000a*/ 	.short	(.L_45 - .L_44)
.L_44:
        /*000c*/ 	.word	0x00000000
        /*0010*/ 	.short	0x0007
        /*0012*/ 	.short	0x0034
        /*0014*/ 	.byte	0x00, 0xf0, 0x11, 0x00


	//----- nvinfo : EIATTR_KPARAM_INFO
	.align		4
.L_45:
        /*0018*/ 	.byte	0x04, 0x17
        /*001a*/ 	.short	(.L_47 - .L_46)
.L_46:
        /*001c*/ 	.word	0x00000000
        /*0020*/ 	.short	0x0006
        /*0022*/ 	.short	0x0030
        /*0024*/ 	.byte	0x00, 0xf0, 0x11, 0x00


	//----- nvinfo : EIATTR_KPARAM_INFO
	.align		4
.L_47:
        /*0028*/ 	.byte	0x04, 0x17
        /*002a*/ 	.short	(.L_49 - .L_48)
.L_48:
        /*002c*/ 	.word	0x00000000
        /*0030*/ 	.short	0x0005
        /*0032*/ 	.short	0x0028
        /*0034*/ 	.byte	0x00, 0xf5, 0x21, 0x00


	//----- nvinfo : EIATTR_KPARAM_INFO
	.align		4
.L_49:
        /*0038*/ 	.byte	0x04, 0x17
        /*003a*/ 	.short	(.L_51 - .L_50)
.L_50:
        /*003c*/ 	.word	0x00000000
        /*0040*/ 	.short	0x0004
        /*0042*/ 	.short	0x0020
        /*0044*/ 	.byte	0x00, 0xf5, 0x21, 0x00


	//----- nvinfo : EIATTR_KPARAM_INFO
	.align		4
.L_51:
        /*0048*/ 	.byte	0x04, 0x17
        /*004a*/ 	.short	(.L_53 - .L_52)
.L_52:
        /*004c*/ 	.word	0x00000000
        /*0050*/ 	.short	0x0003
        /*0052*/ 	.short	0x0018
        /*0054*/ 	.byte	0x00, 0xf5, 0x21, 0x00


	//----- nvinfo : EIATTR_KPARAM_INFO
	.align		4
.L_53:
        /*0058*/ 	.byte	0x04, 0x17
        /*005a*/ 	.short	(.L_55 - .L_54)
.L_54:
        /*005c*/ 	.word	0x00000000
        /*0060*/ 	.short	0x0002
        /*0062*/ 	.short	0x0010
        /*0064*/ 	.byte	0x00, 0xf5, 0x21, 0x00


	//----- nvinfo : EIATTR_KPARAM_INFO
	.align		4
.L_55:
        /*0068*/ 	.byte	0x04, 0x17
        /*006a*/ 	.short	(.L_57 - .L_56)
.L_56:
        /*006c*/ 	.word	0x00000000
        /*0070*/ 	.short	0x0001
        /*0072*/ 	.short	0x0008
        /*0074*/ 	.byte	0x00, 0xf5, 0x21, 0x00


	//----- nvinfo : EIATTR_KPARAM_INFO
	.align		4
.L_57:
        /*0078*/ 	.byte	0x04, 0x17
        /*007a*/ 	.short	(.L_59 - .L_58)
.L_58:
        /*007c*/ 	.word	0x00000000
        /*0080*/ 	.short	0x0000
        /*0082*/ 	.short	0x0000
        /*0084*/ 	.byte	0x00, 0xf5, 0x21, 0x00


	//----- nvinfo : EIATTR_SPARSE_MMA_MASK
	.align		4
.L_59:
        /*0088*/ 	.byte	0x03, 0x50
        /*008a*/ 	.short	0x0000


	//----- nvinfo : EIATTR_MAXREG_COUNT
	.align		4
        /*008c*/ 	.byte	0x03, 0x1b
        /*008e*/ 	.short	0x00ff


	//----- nvinfo : EIATTR_MERCURY_ISA_VERSION
	.align		4
        /*0090*/ 	.byte	0x03, 0x5f
        /*0092*/ 	.short	0x0101


	//----- nvinfo : EIATTR_VRC_CTA_INIT_COUNT
	.align		4
        /*0094*/ 	.byte	0x02, 0x4a
	.zero		1
	.zero		1


	//----- nvinfo : EIATTR_EXIT_INSTR_OFFSETS
	.align		4
        /*0098*/ 	.byte	0x04, 0x1c
        /*009a*/ 	.short	(.L_61 - .L_60)


	//   ....[0]....
.L_60:
        /*009c*/ 	.word	0x00000070


	//   ....[1]....
        /*00a0*/ 	.word	0x00001360


	//   ....[2]....
        /*00a4*/ 	.word	0x00001940


	//   ....[3]....
        /*00a8*/ 	.word	0x00001c00


	//   ....[4]....
        /*00ac*/ 	.word	0x00001de0


	//   ....[5]....
        /*00b0*/ 	.word	0x00001f00


	//----- nvinfo : EIATTR_CRS_STACK_SIZE
	.align		4
.L_61:
        /*00b4*/ 	.byte	0x04, 0x1e
        /*00b6*/ 	.short	(.L_63 - .L_62)
.L_62:
        /*00b8*/ 	.word	0x00000000


	//----- nvinfo : EIATTR_CBANK_PARAM_SIZE
	.align		4
.L_63:
        /*00bc*/ 	.byte	0x03, 0x19
        /*00be*/ 	.short	0x0038


	//----- nvinfo : EIATTR_PARAM_CBANK
	.align		4
        /*00c0*/ 	.byte	0x04, 0x0a
        /*00c2*/ 	.short	(.L_65 - .L_64)
	.align		4
.L_64:
        /*00c4*/ 	.word	index@(.nv.constant0._Z16layernorm_kernelPfS_S_PKfS1_S1_ii)
        /*00c8*/ 	.short	0x0380
        /*00ca*/ 	.short	0x0038


	//----- nvinfo : EIATTR_SW_WAR
	.align		4
.L_65:
        /*00cc*/ 	.byte	0x04, 0x36
        /*00ce*/ 	.short	(.L_67 - .L_66)
.L_66:
        /*00d0*/ 	.word	0x00000008
.L_67:


//--------------------- .nv.callgraph             --------------------------
	.section	.nv.callgraph,"",@"SHT_CUDA_CALLGRAPH"
	.align	4
	.sectionentsize	8
	.align		4
        /*0000*/ 	.word	0x00000000
	.align		4
        /*0004*/ 	.word	0xffffffff
	.align		4
        /*0008*/ 	.word	0x00000000
	.align		4
        /*000c*/ 	.word	0xfffffffe
	.align		4
        /*0010*/ 	.word	0x00000000
	.align		4
        /*0014*/ 	.word	0xfffffffd
	.align		4
        /*0018*/ 	.word	0x00000000
	.align		4
        /*001c*/ 	.word	0xfffffffc


//--------------------- .text._Z23layernorm_shared_kernelPfS_S_PKfS1_S1_ii --------------------------
	.section	.text._Z23layernorm_shared_kernelPfS_S_PKfS1_S1_ii,"ax",@progbits
	.align	128
        .global         _Z23layernorm_shared_kernelPfS_S_PKfS1_S1_ii
        .type           _Z23layernorm_shared_kernelPfS_S_PKfS1_S1_ii,@function
        .size           _Z23layernorm_shared_kernelPfS_S_PKfS1_S1_ii,(.L_x_59 - _Z23layernorm_shared_kernelPfS_S_PKfS1_S1_ii)
        .other          _Z23layernorm_shared_kernelPfS_S_PKfS1_S1_ii,@"STO_CUDA_ENTRY STV_DEFAULT"
_Z23layernorm_shared_kernelPfS_S_PKfS1_S1_ii:
.text._Z23layernorm_shared_kernelPfS_S_PKfS1_S1_ii:
[----:B------:R-:W-:Y:S01]  /*0000*/  LDC R1, c[0x0][0x37c] ;  /* 0x0000df00ff017b82 */ /* 0x000fe20000000800 */
[----:B------:R-:W0:Y:S07]  /*0010*/  S2R R9, SR_TID.X ;  /* 0x0000000000097919 */ /* 0x000e2e0000002100 */
[----:B------:R-:W0:Y:S01]  /*0020*/  S2UR UR4, SR_CTAID.X ;  /* 0x00000000000479c3 */ /* 0x000e220000002500 */
[----:B------:R-:W1:Y:S07]  /*0030*/  LDCU UR5, c[0x0][0x3b0] ;  /* 0x00007600ff0577ac */ /* 0x000e6e0008000800 */
[----:B------:R-:W0:Y:S02]  /*0040*/  LDC R8, c[0x0][0x360] ;  /* 0x0000d800ff087b82 */ /* 0x000e240000000800 */
[----:B0-----:R-:W-:-:S05]  /*0050*/  IMAD R8, R8, UR4, R9 ;  /* 0x0000000408087c24 */ /* 0x001fca000f8e0209 */
[----:B-1----:R-:W-:-:S13]  /*0060*/  ISETP.GE.AND P0, PT, R8, UR5, PT ;  /* 0x0000000508007c0c */ /* 0x002fda000bf06270 */
[----:B------:R-:W-:Y:S05]  /*0070*/  @P0 EXIT ;  /* 0x000000000000094d */ /* 0x000fea0003800000 */
[----:B------:R-:W0:Y:S01]  /*0080*/  S2R R7, SR_TID.Y ;  /* 0x0000000000077919 */ /* 0x000e220000002200 */
[----:B------:R-:W1:Y:S01]  /*0090*/  LDCU UR4, c[0x0][0x3b4] ;  /* 0x00007680ff0477ac */ /* 0x000e620008000800 */
[----:B------:R-:W2:Y:S01]  /*00a0*/  LDC.64 R4, c[0x0][0x398] ;  /* 0x0000e600ff047b82 */ /* 0x000ea20000000a00 */
[----:B------:R-:W-:Y:S01]  /*00b0*/  BSSY.RECONVERGENT B0, `(.L_x_0) ;  /* 0x0000010000007945 */ /* 0x000fe20003800200 */
[----:B------:R-:W-:Y:S01]  /*00c0*/  IMAD.MOV.U32 R0, RZ, RZ, RZ ;  /* 0x000000ffff007224 */ /* 0x000fe200078e00ff */
[----:B------:R-:W3:Y:S01]  /*00d0*/  LDCU.64 UR8, c[0x0][0x358] ;  /* 0x00006b00ff0877ac */ /* 0x000ee20008000a00 */
[----:B-1----:R-:W-:-:S04]  /*00e0*/  IMAD R2, R8, UR4, RZ ;  /* 0x0000000408027c24 */ /* 0x002fc8000f8e02ff */
[----:B--2---:R-:W-:Y:S01]  /*00f0*/  IMAD.WIDE R4, R2, 0x4, R4 ;  /* 0x0000000402047825 */ /* 0x004fe200078e0204 */
[----:B0-----:R-:W-:-:S13]  /*0100*/  ISETP.GE.AND P0, PT, R7, UR4, PT ;  /* 0x0000000407007c0c */ /* 0x001fda000bf06270 */
[----:B---3--:R-:W-:Y:S05]  /*0110*/  @P0 BRA `(.L_x_1) ;  /* 0x0000000000240947 */ /* 0x008fea0003800000 */
[----:B------:R-:W0:Y:S01]  /*0120*/  LDC R6, c[0x0][0x364] ;  /* 0x0000d900ff067b82 */ /* 0x000e220000000800 */
[----:B------:R-:W-:Y:S02]  /*0130*/  IMAD.MOV.U32 R0, RZ, RZ, RZ ;  /* 0x000000ffff007224 */ /* 0x000fe400078e00ff */
[----:B------:R-:W-:-:S07]  /*0140*/  IMAD.MOV.U32 R3, RZ, RZ, R7 ;  /* 0x000000ffff037224 */ /* 0x000fce00078e0007 */
.L_x_2:
[----:B------:R-:W-:-:S06]  /*0150*/  IMAD.WIDE R10, R3, 0x4, R4 ;  /* 0x00000004030a7825 */ /* 0x000fcc00078e0204 */
[----:B------:R-:W2:Y:S01]  /*0160*/  LDG.E R11, desc[UR8][R10.64] ;  /* 0x000000080a0b7981 */ /* 0x000ea2000c1e1900 */
[----:B0-----:R-:W-:-:S05]  /*0170*/  IMAD.IADD R3, R6, 0x1, R3 ;  /* 0x0000000106037824 */ /* 0x001fca00078e0203 */
[----:B------:R-:W-:Y:S01]  /*0180*/  ISETP.GE.AND P0, PT, R3, UR4, PT ;  /* 0x0000000403007c0c */ /* 0x000fe2000bf06270 */
[----:B--2---:R-:W-:-:S12]  /*0190*/  FADD R0, R11, R0 ;  /* 0x000000000b007221 */ /* 0x004fd80000000000 */
[----:B------:R-:W-:Y:S05]  /*01a0*/  @!P0 BRA `(.L_x_2) ;  /* 0xfffffffc00e88947 */ /* 0x000fea000383ffff */
.L_x_1:
[----:B------:R-:W-:Y:S05]  /*01b0*/  BSYNC.RECONVERGENT B0 ;  /* 0x0000000000007941 */ /* 0x000fea0003800200 */
.L_x_0:
[----:B------:R-:W0:Y:S01]  /*01c0*/  S2UR UR5, SR_CgaCtaId ;  /* 0x00000000000579c3 */ /* 0x000e220000008800 */
[----:B------:R-:W1:Y:S01]  /*01d0*/  LDCU UR6, c[0x0][0x364] ;  /* 0x00006c80ff0677ac */ /* 0x000e620008000800 */
[----:B------:R-:W-:Y:S01]  /*01e0*/  UMOV UR4, 0x400 ;  /* 0x0000040000047882 */ /* 0x000fe20000000000 */
[----:B-1----:R-:W-:Y:S01]  /*01f0*/  IMAD R10, R9, UR6, RZ ;  /* 0x00000006090a7c24 */ /* 0x002fe2000f8e02ff */
[----:B------:R-:W-:-:S03]  /*0200*/  UISETP.GE.U32.AND UP0, UPT, UR6, 0x2, UPT ;  /* 0x000000020600788c */ /* 0x000fc6000bf06070 */
[----:B------:R-:W-:Y:S01]  /*0210*/  IMAD.IADD R9, R7, 0x1, R10 ;  /* 0x0000000107097824 */ /* 0x000fe200078e020a */
[----:B0-----:R-:W-:-:S06]  /*0220*/  ULEA UR4, UR5, UR4, 0x18 ;  /* 0x0000000405047291 */ /* 0x001fcc000f8ec0ff */
[----:B------:R-:W-:-:S05]  /*0230*/  LEA R9, R9, UR4, 0x2 ;  /* 0x0000000409097c11 */ /* 0x000fca000f8e10ff */
[----:B------:R0:W-:Y:S01]  /*0240*/  STS [R9], R0 ;  /* 0x0000000009007388 */ /* 0x0001e20000000800 */
[----:B------:R-:W-:Y:S06]  /*0250*/  BAR.SYNC.DEFER_BLOCKING 0x0 ;  /* 0x0000000000007b1d */ /* 0x000fec0000010000 */
[----:B------:R-:W-:Y:S05]  /*0260*/  BRA.U !UP0, `(.L_x_3) ;  /* 0x0000000108307547 */ /* 0x000fea000b800000 */
[----:B0-----:R-:W-:-:S07]  /*0270*/  IMAD.U32 R0, RZ, RZ, UR6 ;  /* 0x00000006ff007e24 */ /* 0x001fce000f8e00ff */
.L_x_4:
[----:B------:R-:W-:-:S04]  /*0280*/  SHF.R.U32.HI R12, RZ, 0x1, R0 ;  /* 0x00000001ff0c7819 */ /* 0x000fc80000011600 */
[----:B------:R-:W-:-:S13]  /*0290*/  ISETP.GE.U32.AND P0, PT, R7, R12, PT ;  /* 0x0000000c0700720c */ /* 0x000fda0003f06070 */
[----:B------:R-:W-:Y:S01]  /*02a0*/  @!P0 IMAD R3, R12, 0x4, R9 ;  /* 0x000000040c038824 */ /* 0x000fe200078e0209 */
[----:B------:R-:W-:Y:S05]  /*02b0*/  @!P0 LDS R6, [R9] ;  /* 0x0000000009068984 */ /* 0x000fea0000000800 */
[----:B------:R-:W0:Y:S02]  /*02c0*/  @!P0 LDS R3, [R3] ;  /* 0x0000000003038984 */ /* 0x000e240000000800 */
[----:B0-----:R-:W-:-:S05]  /*02d0*/  @!P0 FADD R6, R3, R6 ;  /* 0x0000000603068221 */ /* 0x001fca0000000000 */
[----:B------:R1:W-:Y:S01]  /*02e0*/  @!P0 STS [R9], R6 ;  /* 0x0000000609008388 */ /* 0x0003e20000000800 */
[----:B------:R-:W-:Y:S01]  /*02f0*/  BAR.SYNC.DEFER_BLOCKING 0x0 ;  /* 0x0000000000007b1d */ /* 0x000fe20000010000 */
[----:B------:R-:W-:Y:S01]  /*0300*/  ISETP.GT.U32.AND P0, PT, R0, 0x3, PT ;  /* 0x000000030000780c */ /* 0x000fe20003f04070 */
[----:B------:R-:W-:-:S12]  /*0310*/  IMAD.MOV.U32 R0, RZ, RZ, R12 ;  /* 0x000000ffff007224 */ /* 0x000fd800078e000c */
[----:B-1----:R-:W-:Y:S05]  /*0320*/  @P0 BRA `(.L_x_4) ;  /* 0xfffffffc00d40947 */ /* 0x002fea000383ffff */
.L_x_3:
[----:B------:R-:W-:Y:S01]  /*0330*/  LEA R10, R10, UR4, 0x2 ;  /* 0x000000040a0a7c11 */ /* 0x000fe2000f8e10ff */
[----:B------:R-:W1:Y:S01]  /*0340*/  LDCU UR5, c[0x0][0x3b4] ;  /* 0x00007680ff0577ac */ /* 0x000e620008000800 */
[----:B------:R-:W-:Y:S03]  /*0350*/  BSSY.RECONVERGENT B0, `(.L_x_5) ;  /* 0x000000e000007945 */ /* 0x000fe60003800200 */
[----:B0-----:R-:W0:Y:S01]  /*0360*/  LDS R0, [R10] ;  /* 0x000000000a007984 */ /* 0x001e220000000800 */
[----:B-1----:R-:W-:-:S04]  /*0370*/  I2FP.F32.S32 R3, UR5 ;  /* 0x0000000500037c45 */ /* 0x002fc80008201400 */
[----:B------:R-:W1:Y:S02]  /*0380*/  MUFU.RCP R6, R3 ;  /* 0x0000000300067308 */ /* 0x000e640000001000 */
[----:B-1----:R-:W-:-:S04]  /*0390*/  FFMA R11, -R3, R6, 1 ;  /* 0x3f800000030b7423 */ /* 0x002fc80000000106 */
[----:B------:R-:W-:Y:S02]  /*03a0*/  FFMA R11, R6, R11, R6 ;  /* 0x0000000b060b7223 */ /* 0x000fe40000000006 */
[----:B0-----:R-:W0:Y:S02]  /*03b0*/  FCHK P0, R0, R3 ;  /* 0x0000000300007302 */ /* 0x001e240000000000 */
[----:B------:R-:W-:-:S04]  /*03c0*/  FFMA R6, R0, R11, RZ ;  /* 0x0000000b00067223 */ /* 0x000fc800000000ff */
[----:B------:R-:W-:-:S04]  /*03d0*/  FFMA R12, -R3, R6, R0 ;  /* 0x00000006030c7223 */ /* 0x000fc80000000100 */
[----:B------:R-:W-:Y:S01]  /*03e0*/  FFMA R6, R11, R12, R6 ;  /* 0x0000000c0b067223 */ /* 0x000fe20000000006 */
[----:B0-----:R-:W-:Y:S06]  /*03f0*/  @!P0 BRA `(.L_x_6) ;  /* 0x00000000000c8947 */ /* 0x001fec0003800000 */
[----:B------:R-:W-:-:S07]  /*0400*/  MOV R12, 0x420 ;  /* 0x00000420000c7802 */ /* 0x000fce0000000f00 */
[----:B------:R-:W-:Y:S05]  /*0410*/  CALL.REL.NOINC `($__internal_0_$__cuda_sm3x_div_rn_noftz_f32_slowpath) ;  /* 0x00000004006c7944 */ /* 0x000fea0003c00000 */
[----:B------:R-:W-:-:S07]  /*0420*/  IMAD.MOV.U32 R6, RZ, RZ, R0 ;  /* 0x000000ffff067224 */ /* 0x000fce00078e0000 */
.L_x_6:
[----:B------:R-:W-:Y:S05]  /*0430*/  BSYNC.RECONVERGENT B0 ;  /* 0x0000000000007941 */ /* 0x000fea0003800200 */
.L_x_5:
[----:B------:R-:W0:Y:S01]  /*0440*/  LDCU.64 UR4, c[0x0][0x388] ;  /* 0x00007100ff0477ac */ /* 0x000e220008000a00 */
[----:B------:R-:W-:Y:S01]  /*0450*/  BSSY.RECONVERGENT B0, `(.L_x_7) ;  /* 0x0000014000007945 */ /* 0x000fe20003800200 */
[----:B------:R-:W-:Y:S01]  /*0460*/  IMAD.MOV.U32 R0, RZ, RZ, RZ ;  /* 0x000000ffff007224 */ /* 0x000fe200078e00ff */
[----:B0-----:R-:W-:Y:S01]  /*0470*/  ISETP.NE.U32.AND P0, PT, RZ, UR4, PT ;  /* 0x00000004ff007c0c */ /* 0x001fe2000bf05070 */
[----:B------:R-:W0:Y:S03]  /*0480*/  LDCU UR4, c[0x0][0x3b4] ;  /* 0x00007680ff0477ac */ /* 0x000e260008000800 */
[----:B------:R-:W-:-:S04]  /*0490*/  ISETP.NE.AND.EX P0, PT, RZ, UR5, PT, P0 ;  /* 0x00000005ff007c0c */ /* 0x000fc8000bf05300 */
[C---:B------:R-:W-:Y:S02]  /*04a0*/  ISETP.NE.OR P0, PT, R7.reuse, RZ, !P0 ;  /* 0x000000ff0700720c */ /* 0x040fe40004705670 */
[----:B0-----:R-:W-:-:S11]  /*04b0*/  ISETP.GE.AND P1, PT, R7, UR4, PT ;  /* 0x0000000407007c0c */ /* 0x001fd6000bf26270 */
[----:B------:R-:W0:Y:S02]  /*04c0*/  @!P0 LDC.64 R12, c[0x0][0x388] ;  /* 0x0000e200ff0c8b82 */ /* 0x000e240000000a00 */
[----:B0-----:R-:W-:-:S05]  /*04d0*/  @!P0 IMAD.WIDE R12, R8, 0x4, R12 ;  /* 0x00000004080c8825 */ /* 0x001fca00078e020c */
[----:B------:R0:W-:Y:S01]  /*04e0*/  @!P0 STG.E desc[UR8][R12.64], R6 ;  /* 0x000000060c008986 */ /* 0x0001e2000c101908 */
[----:B------:R-:W-:Y:S05]  /*04f0*/  @P1 BRA `(.L_x_8) ;  /* 0x0000000000241947 */ /* 0x000fea0003800000 */
[----:B------:R-:W-:Y:S01]  /*0500*/  IMAD.MOV.U32 R0, RZ, RZ, RZ ;  /* 0x000000ffff007224 */ /* 0x000fe200078e00ff */
[----:B------:R-:W-:-:S07]  /*0510*/  MOV R11, R7 ;  /* 0x00000007000b7202 */ /* 0x000fce0000000f00 */
.L_x_9:
[----:B0-----:R-:W-:-:S06]  /*0520*/  IMAD.WIDE R12, R11, 0x4, R4 ;  /* 0x000000040b0c7825 */ /* 0x001fcc00078e0204 */
[----:B------:R-:W2:Y:S01]  /*0530*/  LDG.E R13, desc[UR8][R12.64] ;  /* 0x000000080c0d7981 */ /* 0x000ea2000c1e1900 */
[----:B------:R-:W-:-:S05]  /*0540*/  VIADD R11, R11, UR6 ;  /* 0x000000060b0b7c36 */ /* 0x000fca0008000000 */
[----:B------:R-:W-:Y:S01]  /*0550*/  ISETP.GE.AND P0, PT, R11, UR4, PT ;  /* 0x000000040b007c0c */ /* 0x000fe2000bf06270 */
[----:B--2---:R-:W-:-:S04]  /*0560*/  FADD R15, R13, -R6 ;  /* 0x800000060d0f7221 */ /* 0x004fc80000000000 */
[----:B------:R-:W-:-:S08]  /*0570*/  FFMA R0, R15, R15, R0 ;  /* 0x0000000f0f007223 */ /* 0x000fd00000000000 */
[----:B------:R-:W-:Y:S05]  /*0580*/  @!P0 BRA `(.L_x_9) ;  /* 0xfffffffc00e48947 */ /* 0x000fea000383ffff */
.L_x_8:
[----:B------:R-:W-:Y:S05]  /*0590*/  BSYNC.RECONVERGENT B0 ;  /* 0x0000000000007941 */ /* 0x000fea0003800200 */
.L_x_7:
[----:B------:R1:W-:Y:S01]  /*05a0*/  STS [R9], R0 ;  /* 0x0000000009007388 */ /* 0x0003e20000000800 */
[----:B------:R-:W-:Y:S01]  /*05b0*/  UISETP.GE.U32.AND UP0, UPT, UR6, 0x2, UPT ;  /* 0x000000020600788c */ /* 0x000fe2000bf06070 */
[----:B------:R-:W-:Y:S08]  /*05c0*/  BAR.SYNC.DEFER_BLOCKING 0x0 ;  /* 0x0000000000007b1d */ /* 0x000ff00000010000 */
[----:B-1----:R-:W-:Y:S05]  /*05d0*/  BRA.U !UP0, `(.L_x_10) ;  /* 0x0000000108307547 */ /* 0x002fea000b800000 */
[----:B------:R-:W-:-:S07]  /*05e0*/  IMAD.U32 R0, RZ, RZ, UR6 ;  /* 0x00000006ff007e24 */ /* 0x000fce000f8e00ff */
.L_x_11:
[----:B------:R-:W-:-:S04]  /*05f0*/  SHF.R.U32.HI R14, RZ, 0x1, R0 ;  /* 0x00000001ff0e7819 */ /* 0x000fc80000011600 */
[----:B------:R-:W-:-:S13]  /*0600*/  ISETP.GE.U32.AND P0, PT, R7, R14, PT ;  /* 0x0000000e0700720c */ /* 0x000fda0003f06070 */
[----:B------:R-:W-:Y:S01]  /*0610*/  @!P0 IMAD R11, R14, 0x4, R9 ;  /* 0x000000040e0b8824 */ /* 0x000fe200078e0209 */
[----:B0-----:R-:W-:Y:S05]  /*0620*/  @!P0 LDS R12, [R9] ;  /* 0x00000000090c8984 */ /* 0x001fea0000000800 */
[----:B------:R-:W0:Y:S02]  /*0630*/  @!P0 LDS R11, [R11] ;  /* 0x000000000b0b8984 */ /* 0x000e240000000800 */
[----:B0-----:R-:W-:-:S05]  /*0640*/  @!P0 FADD R12, R11, R12 ;  /* 0x0000000c0b0c8221 */ /* 0x001fca0000000000 */
[----:B------:R1:W-:Y:S01]  /*0650*/  @!P0 STS [R9], R12 ;  /* 0x0000000c09008388 */ /* 0x0003e20000000800 */
[----:B------:R-:W-:Y:S01]  /*0660*/  BAR.SYNC.DEFER_BLOCKING 0x0 ;  /* 0x0000000000007b1d */ /* 0x000fe20000010000 */
[----:B------:R-:W-:Y:S01]  /*0670*/  ISETP.GT.U32.AND P0, PT, R0, 0x3, PT ;  /* 0x000000030000780c */ /* 0x000fe20003f04070 */
[----:B------:R-:W-:-:S12]  /*0680*/  IMAD.MOV.U32 R0, RZ, RZ, R14 ;  /* 0x000000ffff007224 */ /* 0x000fd800078e000e */
[----:B-1----:R-:W-:Y:S05]  /*0690*/  @P0 BRA `(.L_x_11) ;  /* 0xfffffffc00d40947 */ /* 0x002fea000383ffff */
.L_x_10:
[----:B------:R-:W1:Y:S01]  /*06a0*/  LDS R10, [R10] ;  /* 0x000000000a0a7984 */ /* 0x000e620000000800 */
[----:B------:R-:W2:Y:S01]  /*06b0*/  MUFU.RCP R0, R3 ;  /* 0x0000000300007308 */ /* 0x000ea20000001000 */
[----:B------:R-:W-:Y:S01]  /*06c0*/  BSSY.RECONVERGENT B0, `(.L_x_12) ;  /* 0x000000c000007945 */ /* 0x000fe20003800200 */
[----:B------:R-:W-:Y:S01]  /*06d0*/  ISETP.NE.AND P0, PT, R7, RZ, PT ;  /* 0x000000ff0700720c */ /* 0x000fe20003f05270 */
[----:B--2---:R-:W-:-:S04]  /*06e0*/  FFMA R9, -R3, R0, 1 ;  /* 0x3f80000003097423 */ /* 0x004fc80000000100 */
[----:B------:R-:W-:Y:S01]  /*06f0*/  FFMA R0, R0, R9, R0 ;  /* 0x0000000900007223 */ /* 0x000fe20000000000 */
[----:B-1----:R-:W1:Y:S03]  /*0700*/  FCHK P1, R10, R3 ;  /* 0x000000030a007302 */ /* 0x002e660000020000 */
[----:B------:R-:W-:-:S04]  /*0710*/  FFMA R9, R0, R10, RZ ;  /* 0x0000000a00097223 */ /* 0x000fc800000000ff */
[----:B0-----:R-:W-:-:S04]  /*0720*/  FFMA R12, -R3, R9, R10 ;  /* 0x00000009030c7223 */ /* 0x001fc8000000010a */
[----:B------:R-:W-:Y:S01]  /*0730*/  FFMA R0, R0, R12, R9 ;  /* 0x0000000c00007223 */ /* 0x000fe20000000009 */
[----:B-1----:R-:W-:Y:S06]  /*0740*/  @!P1 BRA `(.L_x_13) ;  /* 0x00000000000c9947 */ /* 0x002fec0003800000 */
[----:B------:R-:W-:Y:S01]  /*0750*/  IMAD.MOV.U32 R0, RZ, RZ, R10 ;  /* 0x000000ffff007224 */ /* 0x000fe200078e000a */
[----:B------:R-:W-:-:S07]  /*0760*/  MOV R12, 0x780 ;  /* 0x00000780000c7802 */ /* 0x000fce0000000f00 */
[----:B------:R-:W-:Y:S05]  /*0770*/  CALL.REL.NOINC `($__internal_0_$__cuda_sm3x_div_rn_noftz_f32_slowpath) ;  /* 0x0000000000947944 */ /* 0x000fea0003c00000 */
.L_x_13:
[----:B------:R-:W-:Y:S05]  /*0780*/  BSYNC.RECONVERGENT B0 ;  /* 0x0000000000007941 */ /* 0x000fea0003800200 */
.L_x_12:
[----:B------:R-:W0:Y:S01]  /*0790*/  LDCU.64 UR4, c[0x0][0x390] ;  /* 0x00007200ff0477ac */ /* 0x000e220008000a00 */
[----:B------:R-:W-:Y:S01]  /*07a0*/  FADD R3, R0, 9.9999997473787516356e-06 ;  /* 0x3727c5ac00037421 */ /* 0x000fe20000000000 */
[----:B------:R-:W1:Y:S01]  /*07b0*/  LDC.64 R10, c[0x0][0x3a8] ;  /* 0x0000ea00ff0a7b82 */ /* 0x000e620000000a00 */
[----:B------:R-:W2:Y:S01]  /*07c0*/  LDCU UR7, c[0x0][0x3b4] ;  /* 0x00007680ff0777ac */ /* 0x000ea20008000800 */
[----:B0-----:R-:W-:-:S04]  /*07d0*/  ISETP.EQ.U32.AND P1, PT, RZ, UR4, PT ;  /* 0x00000004ff007c0c */ /* 0x001fc8000bf22070 */
[----:B------:R-:W-:Y:S01]  /*07e0*/  ISETP.EQ.OR.EX P0, PT, RZ, UR5, P0, P1 ;  /* 0x00000005ff007c0c */ /* 0x000fe20008702710 */
[----:B------:R-:W0:Y:S01]  /*07f0*/  LDCU.64 UR4, c[0x0][0x380] ;  /* 0x00007000ff0477ac */ /* 0x000e220008000a00 */
[----:B------:R-:W-:-:S11]  /*0800*/  FSETP.GEU.AND P1, PT, |R3|, 1.175494350822287508e-38, PT ;  /* 0x008000000300780b */ /* 0x000fd60003f2e200 */
[----:B------:R-:W3:Y:S02]  /*0810*/  @!P0 LDC.64 R12, c[0x0][0x390] ;  /* 0x0000e400ff0c8b82 */ /* 0x000ee40000000a00 */
[----:B------:R-:W-:-:S04]  /*0820*/  @!P1 FMUL R3, R3, 16777216 ;  /* 0x4b80000003039820 */ /* 0x000fc80000400000 */
[----:B------:R-:W4:Y:S02]  /*0830*/  MUFU.RSQ R0, R3 ;  /* 0x0000000300007308 */ /* 0x000f240000001400 */
[----:B----4-:R-:W-:Y:S01]  /*0840*/  @!P1 FMUL R0, R0, 4096 ;  /* 0x4580000000009820 */ /* 0x010fe20000400000 */
[----:B---3--:R-:W-:Y:S02]  /*0850*/  @!P0 IMAD.WIDE R12, R8, 0x4, R12 ;  /* 0x00000004080c8825 */ /* 0x008fe400078e020c */
[----:B------:R-:W3:Y:S03]  /*0860*/  LDC.64 R8, c[0x0][0x3a0] ;  /* 0x0000e800ff087b82 */ /* 0x000ee60000000a00 */
[----:B------:R4:W-:Y:S01]  /*0870*/  @!P0 STG.E desc[UR8][R12.64], R0 ;  /* 0x000000000c008986 */ /* 0x0009e2000c101908 */
[----:B--2---:R-:W-:-:S13]  /*0880*/  ISETP.GE.AND P0, PT, R7, UR7, PT ;  /* 0x0000000707007c0c */ /* 0x004fda000bf06270 */
[----:B01--4-:R-:W-:Y:S05]  /*0890*/  @P0 EXIT ;  /* 0x000000000000094d */ /* 0x013fea0003800000 */
.L_x_14:
[----:B------:R-:W-:-:S04]  /*08a0*/  IMAD.WIDE R14, R7, 0x4, R4 ;  /* 0x00000004070e7825 */ /* 0x000fc800078e0204 */
[C---:B---3--:R-:W-:Y:S02]  /*08b0*/  IMAD.WIDE R16, R7.reuse, 0x4, R8 ;  /* 0x0000000407107825 */ /* 0x048fe400078e0208 */
[----:B------:R-:W2:Y:S02]  /*08c0*/  LDG.E R15, desc[UR8][R14.64] ;  /* 0x000000080e0f7981 */ /* 0x000ea4000c1e1900 */
[----:B------:R-:W-:Y:S02]  /*08d0*/  IMAD.WIDE R18, R7, 0x4, R10 ;  /* 0x0000000407127825 */ /* 0x000fe400078e020a */
[----:B------:R-:W3:Y:S04]  /*08e0*/  LDG.E R16, desc[UR8][R16.64] ;  /* 0x0000000810107981 */ /* 0x000ee8000c1e1900 */
[----:B------:R-:W3:Y:S01]  /*08f0*/  LDG.E R18, desc[UR8][R18.64] ;  /* 0x0000000812127981 */ /* 0x000ee2000c1e1900 */
[----:B0-----:R-:W-:-:S02]  /*0900*/  SHF.R.S32.HI R13, RZ, 0x1f, R7 ;  /* 0x0000001fff0d7819 */ /* 0x001fc40000011407 */
[----:B------:R-:W-:Y:S01]  /*0910*/  IADD3 R20, P0, PT, R2, R7, RZ ;  /* 0x0000000702147210 */ /* 0x000fe20007f1e0ff */
[----:B------:R-:W-:-:S03]  /*0920*/  VIADD R7, R7, UR6 ;  /* 0x0000000607077c36 */ /* 0x000fc60008000000 */
[----:B------:R-:W-:Y:S02]  /*0930*/  LEA.HI.X.SX32 R13, R2, R13, 0x1, P0 ;  /* 0x0000000d020d7211 */ /* 0x000fe400000f0eff */
[----:B------:R-:W-:-:S04]  /*0940*/  LEA R12, P0, R20, UR4, 0x2 ;  /* 0x00000004140c7c11 */ /* 0x000fc8000f8010ff */
[----:B------:R-:W-:Y:S02]  /*0950*/  LEA.HI.X R13, R20, UR5, R13, 0x2, P0 ;  /* 0x00000005140d7c11 */ /* 0x000fe400080f140d */
[----:B------:R-:W-:Y:S01]  /*0960*/  ISETP.GE.AND P0, PT, R7, UR7, PT ;  /* 0x0000000707007c0c */ /* 0x000fe2000bf06270 */
[----:B--2---:R-:W-:-:S04]  /*0970*/  FADD R3, R15, -R6 ;  /* 0x800000060f037221 */ /* 0x004fc80000000000 */
[----:B------:R-:W-:-:S04]  /*0980*/  FMUL R3, R0, R3 ;  /* 0x0000000300037220 */ /* 0x000fc80000400000 */
[----:B---3--:R-:W-:-:S05]  /*0990*/  FFMA R3, R3, R16, R18 ;  /* 0x0000001003037223 */ /* 0x008fca0000000012 */
[----:B------:R0:W-:Y:S01]  /*09a0*/  STG.E desc[UR8][R12.64], R3 ;  /* 0x000000030c007986 */ /* 0x0001e2000c101908 */
[----:B------:R-:W-:Y:S05]  /*09b0*/  @!P0 BRA `(.L_x_14) ;  /* 0xfffffffc00b88947 */ /* 0x000fea000383ffff */
[----:B------:R-:W-:Y:S05]  /*09c0*/  EXIT ;  /* 0x000000000000794d */ /* 0x000fea0003800000 */
        .weak           $__internal_0_$__cuda_sm3x_div_rn_noftz_f32_slowpath
        .type           $__internal_0_$__cuda_sm3x_div_rn_noftz_f32_slowpath,@function
        .size           $__internal_0_$__cuda_sm3x_div_rn_noftz_f32_slowpath,(.L_x_59 - $__internal_0_$__cuda_sm3x_div_rn_noftz_f32_slowpath)
$__internal_0_$__cuda_sm3x_div_rn_noftz_f32_slowpath:
[----:B------:R-:W-:Y:S01]  /*09d0*/  SHF.R.U32.HI R13, RZ, 0x17, R3 ;  /* 0x00000017ff0d7819 */ /* 0x000fe20000011603 */
[----:B------:R-:W-:Y:S01]  /*09e0*/  BSSY.RECONVERGENT B1, `(.L_x_15) ;  /* 0x0000063000017945 */ /* 0x000fe20003800200 */
[----:B------:R-:W-:Y:S02]  /*09f0*/  SHF.R.U32.HI R11, RZ, 0x17, R0 ;  /* 0x00000017ff0b7819 */ /* 0x000fe40000011600 */
[----:B------:R-:W-:Y:S02]  /*0a00*/  LOP3.LUT R13, R13, 0xff, RZ, 0xc0, !PT ;  /* 0x000000ff0d0d7812 */ /* 0x000fe400078ec0ff */
[----:B------:R-:W-:Y:S02]  /*0a10*/  LOP3.LUT R18, R11, 0xff, RZ, 0xc0, !PT ;  /* 0x000000ff0b127812 */ /* 0x000fe400078ec0ff */
[----:B------:R-:W-:Y:S01]  /*0a20*/  MOV R15, R3 ;  /* 0x00000003000f7202 */ /* 0x000fe20000000f00 */
[----:B------:R-:W-:Y:S02]  /*0a30*/  VIADD R16, R13, 0xffffffff ;  /* 0xffffffff0d107836 */ /* 0x000fe40000000000 */
[----:B------:R-:W-:-:S03]  /*0a40*/  VIADD R14, R18, 0xffffffff ;  /* 0xffffffff120e7836 */ /* 0x000fc60000000000 */
[----:B------:R-:W-:-:S04]  /*0a50*/  ISETP.GT.U32.AND P1, PT, R16, 0xfd, PT ;  /* 0x000000fd1000780c */ /* 0x000fc80003f24070 */
[----:B------:R-:W-:-:S13]  /*0a60*/  ISETP.GT.U32.OR P1, PT, R14, 0xfd, P1 ;  /* 0x000000fd0e00780c */ /* 0x000fda0000f24470 */
[----:B------:R-:W-:Y:S01]  /*0a70*/  @!P1 IMAD.MOV.U32 R11, RZ, RZ, RZ ;  /* 0x000000ffff0b9224 */ /* 0x000fe200078e00ff */
[----:B------:R-:W-:Y:S06]  /*0a80*/  @!P1 BRA `(.L_x_16) ;  /* 0x00000000005c9947 */ /* 0x000fec0003800000 */
[----:B------:R-:W-:Y:S02]  /*0a90*/  FSETP.GTU.FTZ.AND P1, PT, |R0|, +INF , PT ;  /* 0x7f8000000000780b */ /* 0x000fe40003f3c200 */
[----:B------:R-:W-:-:S04]  /*0aa0*/  FSETP.GTU.FTZ.AND P2, PT, |R3|, +INF , PT ;  /* 0x7f8000000300780b */ /* 0x000fc80003f5c200 */
[----:B------:R-:W-:-:S13]  /*0ab0*/  PLOP3.LUT P1, PT, P1, P2, PT, 0xf8, 0x8f ;  /* 0x00000000008f781c */ /* 0x000fda0000f25f70 */
[----:B------:R-:W-:Y:S05]  /*0ac0*/  @P1 BRA `(.L_x_17) ;  /* 0x00000004004c1947 */ /* 0x000fea0003800000 */
[----:B------:R-:W-:-:S13]  /*0ad0*/  LOP3.LUT P1, RZ, R15, 0x7fffffff, R0, 0xc8, !PT ;  /* 0x7fffffff0fff7812 */ /* 0x000fda000782c800 */
[----:B------:R-:W-:Y:S05]  /*0ae0*/  @!P1 BRA `(.L_x_18) ;  /* 0x00000004003c9947 */ /* 0x000fea0003800000 */
[C---:B------:R-:W-:Y:S02]  /*0af0*/  FSETP.NEU.FTZ.AND P3, PT, |R0|.reuse, +INF , PT ;  /* 0x7f8000000000780b */ /* 0x040fe40003f7d200 */
[----:B------:R-:W-:Y:S02]  /*0b00*/  FSETP.NEU.FTZ.AND P2, PT, |R3|, +INF , PT ;  /* 0x7f8000000300780b */ /* 0x000fe40003f5d200 */
[----:B------:R-:W-:-:S11]  /*0b10*/  FSETP.NEU.FTZ.AND P1, PT, |R0|, +INF , PT ;  /* 0x7f8000000000780b */ /* 0x000fd60003f3d200 */
[----:B------:R-:W-:Y:S05]  /*0b20*/  @!P2 BRA !P3, `(.L_x_18) ;  /* 0x00000004002ca947 */ /* 0x000fea0005800000 */
[----:B------:R-:W-:-:S04]  /*0b30*/  LOP3.LUT P3, RZ, R0, 0x7fffffff, RZ, 0xc0, !PT ;  /* 0x7fffffff00ff7812 */ /* 0x000fc8000786c0ff */
[----:B------:R-:W-:-:S13]  /*0b40*/  PLOP3.LUT P2, PT, P2, P3, PT, 0x2f, 0xf2 ;  /* 0x0000000000f2781c */ /* 0x000fda0001746577 */
[----:B------:R-:W-:Y:S05]  /*0b50*/  @P2 BRA `(.L_x_19) ;  /* 0x0000000400182947 */ /* 0x000fea0003800000 */
[----:B------:R-:W-:-:S04]  /*0b60*/  LOP3.LUT P2, RZ, R15, 0x7fffffff, RZ, 0xc0, !PT ;  /* 0x7fffffff0fff7812 */ /* 0x000fc8000784c0ff */
[----:B------:R-:W-:-:S13]  /*0b70*/  PLOP3.LUT P1, PT, P1, P2, PT, 0x2f, 0xf2 ;  /* 0x0000000000f2781c */ /* 0x000fda0000f24577 */
[----:B------:R-:W-:Y:S05]  /*0b80*/  @P1 BRA `(.L_x_20) ;  /* 0x0000000400001947 */ /* 0x000fea0003800000 */
[----:B------:R-:W-:Y:S02]  /*0b90*/  ISETP.GE.AND P1, PT, R14, RZ, PT ;  /* 0x000000ff0e00720c */ /* 0x000fe40003f26270 */
[----:B------:R-:W-:-:S11]  /*0ba0*/  ISETP.GE.AND P2, PT, R16, RZ, PT ;  /* 0x000000ff1000720c */ /* 0x000fd60003f46270 */
[----:B------:R-:W-:Y:S02]  /*0bb0*/  @P1 IMAD.MOV.U32 R11, RZ, RZ, RZ ;  /* 0x000000ffff0b1224 */ /* 0x000fe400078e00ff */
[----:B------:R-:W-:Y:S01]  /*0bc0*/  @!P1 FFMA R0, R0, 1.84467440737095516160e+19, RZ ;  /* 0x5f80000000009823 */ /* 0x000fe200000000ff */
[----:B------:R-:W-:Y:S02]  /*0bd0*/  @!P1 IMAD.MOV.U32 R11, RZ, RZ, -0x40 ;  /* 0xffffffc0ff0b9424 */ /* 0x000fe400078e00ff */
[----:B------:R-:W-:Y:S02]  /*0be0*/  @!P2 FFMA R15, R3, 1.84467440737095516160e+19, RZ ;  /* 0x5f800000030fa823 */ /* 0x000fe400000000ff */
[----:B------:R-:W-:-:S07]  /*0bf0*/  @!P2 VIADD R11, R11, 0x40 ;  /* 0x000000400b0ba836 */ /* 0x000fce0000000000 */
.L_x_16:
[----:B------:R-:W-:Y:S01]  /*0c00*/  LEA R14, R13, 0xc0800000, 0x17 ;  /* 0xc08000000d0e7811 */ /* 0x000fe200078eb8ff */
[----:B------:R-:W-:Y:S04]  /*0c10*/  BSSY.RECONVERGENT B2, `(.L_x_21) ;  /* 0x0000036000027945 */ /* 0x000fe80003800200 */
[----:B------:R-:W-:Y:S02]  /*0c20*/  IMAD.IADD R16, R15, 0x1, -R14 ;  /* 0x000000010f107824 */ /* 0x000fe400078e0a0e */
[----:B------:R-:W-:Y:S02]  /*0c30*/  VIADD R14, R18, 0xffffff81 ;  /* 0xffffff81120e7836 */ /* 0x000fe40000000000 */
[----:B------:R-:W0:Y:S01]  /*0c40*/  MUFU.RCP R15, R16 ;  /* 0x00000010000f7308 */ /* 0x000e220000001000 */
[----:B------:R-:W-:Y:S01]  /*0c50*/  FADD.FTZ R17, -R16, -RZ ;  /* 0x800000ff10117221 */ /* 0x000fe20000010100 */
[C---:B------:R-:W-:Y:S01]  /*0c60*/  IMAD R0, R14.reuse, -0x800000, R0 ;  /* 0xff8000000e007824 */ /* 0x040fe200078e0200 */
[----:B------:R-:W-:-:S05]  /*0c70*/  IADD3 R14, PT, PT, R14, 0x7f, -R13 ;  /* 0x0000007f0e0e7810 */ /* 0x000fca0007ffe80d */
[----:B------:R-:W-:Y:S02]  /*0c80*/  IMAD.IADD R14, R14, 0x1, R11 ;  /* 0x000000010e0e7824 */ /* 0x000fe400078e020b */
[----:B0-----:R-:W-:-:S04]  /*0c90*/  FFMA R18, R15, R17, 1 ;  /* 0x3f8000000f127423 */ /* 0x001fc80000000011 */
[----:B------:R-:W-:-:S04]  /*0ca0*/  FFMA R15, R15, R18, R15 ;  /* 0x000000120f0f7223 */ /* 0x000fc8000000000f */
[----:B------:R-:W-:-:S04]  /*0cb0*/  FFMA R18, R0, R15, RZ ;  /* 0x0000000f00127223 */ /* 0x000fc800000000ff */
[----:B------:R-:W-:-:S04]  /*0cc0*/  FFMA R19, R17, R18, R0 ;  /* 0x0000001211137223 */ /* 0x000fc80000000000 */
[----:B------:R-:W-:-:S04]  /*0cd0*/  FFMA R18, R15, R19, R18 ;  /* 0x000000130f127223 */ /* 0x000fc80000000012 */
[----:B------:R-:W-:-:S04]  /*0ce0*/  FFMA R17, R17, R18, R0 ;  /* 0x0000001211117223 */ /* 0x000fc80000000000 */
[----:B------:R-:W-:-:S05]  /*0cf0*/  FFMA R0, R15, R17, R18 ;  /* 0x000000110f007223 */ /* 0x000fca0000000012 */
[----:B------:R-:W-:-:S04]  /*0d00*/  SHF.R.U32.HI R13, RZ, 0x17, R0 ;  /* 0x00000017ff0d7819 */ /* 0x000fc80000011600 */
[----:B------:R-:W-:-:S04]  /*0d10*/  LOP3.LUT R13, R13, 0xff, RZ, 0xc0, !PT ;  /* 0x000000ff0d0d7812 */ /* 0x000fc800078ec0ff */
[----:B------:R-:W-:-:S05]  /*0d20*/  IADD3 R19, PT, PT, R13, R14, RZ ;  /* 0x0000000e0d137210 */ /* 0x000fca0007ffe0ff */
[----:B------:R-:W-:-:S05]  /*0d30*/  VIADD R11, R19, 0xffffffff ;  /* 0xffffffff130b7836 */ /* 0x000fca0000000000 */
[----:B------:R-:W-:-:S13]  /*0d40*/  ISETP.GE.U32.AND P1, PT, R11, 0xfe, PT ;  /* 0x000000fe0b00780c */ /* 0x000fda0003f26070 */
[----:B------:R-:W-:Y:S05]  /*0d50*/  @!P1 BRA `(.L_x_22) ;  /* 0x0000000000809947 */ /* 0x000fea0003800000 */
[----:B------:R-:W-:-:S13]  /*0d60*/  ISETP.GT.AND P1, PT, R19, 0xfe, PT ;  /* 0x000000fe1300780c */ /* 0x000fda0003f24270 */
[----:B------:R-:W-:Y:S05]  /*0d70*/  @P1 BRA `(.L_x_23) ;  /* 0x00000000006c1947 */ /* 0x000fea0003800000 */
[----:B------:R-:W-:-:S13]  /*0d80*/  ISETP.GE.AND P1, PT, R19, 0x1, PT ;  /* 0x000000011300780c */ /* 0x000fda0003f26270 */
[----:B------:R-:W-:Y:S05]  /*0d90*/  @P1 BRA `(.L_x_24) ;  /* 0x0000000000741947 */ /* 0x000fea0003800000 */
[----:B------:R-:W-:Y:S02]  /*0da0*/  ISETP.GE.AND P1, PT, R19, -0x18, PT ;  /* 0xffffffe81300780c */ /* 0x000fe40003f26270 */
[----:B------:R-:W-:-:S11]  /*0db0*/  LOP3.LUT R0, R0, 0x80000000, RZ, 0xc0, !PT ;  /* 0x8000000000007812 */ /* 0x000fd600078ec0ff */
[----:B------:R-:W-:Y:S05]  /*0dc0*/  @!P1 BRA `(.L_x_24) ;  /* 0x0000000000689947 */ /* 0x000fea0003800000 */
[-CC-:B------:R-:W-:Y:S01]  /*0dd0*/  FFMA.RZ R11, R15, R17.reuse, R18.reuse ;  /* 0x000000110f0b7223 */ /* 0x180fe2000000c012 */
[----:B------:R-:W-:Y:S02]  /*0de0*/  VIADD R16, R19, 0x20 ;  /* 0x0000002013107836 */ /* 0x000fe40000000000 */
[-CC-:B------:R-:W-:Y:S01]  /*0df0*/  FFMA.RM R14, R15, R17.reuse, R18.reuse ;  /* 0x000000110f0e7223 */ /* 0x180fe20000004012 */
[----:B------:R-:W-:Y:S02]  /*0e00*/  ISETP.NE.AND P3, PT, R19, RZ, PT ;  /* 0x000000ff1300720c */ /* 0x000fe40003f65270 */
[----:B------:R-:W-:Y:S01]  /*0e10*/  LOP3.LUT R13, R11, 0x7fffff, RZ, 0xc0, !PT ;  /* 0x007fffff0b0d7812 */ /* 0x000fe200078ec0ff */
[----:B------:R-:W-:Y:S01]  /*0e20*/  FFMA.RP R11, R15, R17, R18 ;  /* 0x000000110f0b7223 */ /* 0x000fe20000008012 */
[----:B------:R-:W-:Y:S01]  /*0e30*/  IMAD.MOV R15, RZ, RZ, -R19 ;  /* 0x000000ffff0f7224 */ /* 0x000fe200078e0a13 */
[----:B------:R-:W-:Y:S02]  /*0e40*/  ISETP.NE.AND P2, PT, R19, RZ, PT ;  /* 0x000000ff1300720c */ /* 0x000fe40003f45270 */
[----:B------:R-:W-:-:S02]  /*0e50*/  LOP3.LUT R13, R13, 0x800000, RZ, 0xfc, !PT ;  /* 0x008000000d0d7812 */ /* 0x000fc400078efcff */
[----:B------:R-:W-:Y:S02]  /*0e60*/  FSETP.NEU.FTZ.AND P1, PT, R11, R14, PT ;  /* 0x0000000e0b00720b */ /* 0x000fe40003f3d000 */
[----:B------:R-:W-:Y:S02]  /*0e70*/  SHF.L.U32 R16, R13, R16, RZ ;  /* 0x000000100d107219 */ /* 0x000fe400000006ff */
[----:B------:R-:W-:Y:S02]  /*0e80*/  SEL R14, R15, RZ, P3 ;  /* 0x000000ff0f0e7207 */ /* 0x000fe40001800000 */
[----:B------:R-:W-:Y:S02]  /*0e90*/  ISETP.NE.AND P2, PT, R16, RZ, P2 ;  /* 0x000000ff1000720c */ /* 0x000fe40001745270 */
[----:B------:R-:W-:Y:S02]  /*0ea0*/  SHF.R.U32.HI R14, RZ, R14, R13 ;  /* 0x0000000eff0e7219 */ /* 0x000fe4000001160d */
[----:B------:R-:W-:-:S02]  /*0eb0*/  PLOP3.LUT P1, PT, P1, P2, PT, 0xf8, 0x8f ;  /* 0x00000000008f781c */ /* 0x000fc40000f25f70 */
[----:B------:R-:W-:Y:S02]  /*0ec0*/  SHF.R.U32.HI R16, RZ, 0x1, R14 ;  /* 0x00000001ff107819 */ /* 0x000fe4000001160e */
[----:B------:R-:W-:-:S04]  /*0ed0*/  SEL R11, RZ, 0x1, !P1 ;  /* 0x00000001ff0b7807 */ /* 0x000fc80004800000 */
[----:B------:R-:W-:-:S04]  /*0ee0*/  LOP3.LUT R11, R11, 0x1, R16, 0xf8, !PT ;  /* 0x000000010b0b7812 */ /* 0x000fc800078ef810 */
[----:B------:R-:W-:-:S05]  /*0ef0*/  LOP3.LUT R11, R11, R14, RZ, 0xc0, !PT ;  /* 0x0000000e0b0b7212 */ /* 0x000fca00078ec0ff */
[----:B------:R-:W-:-:S05]  /*0f00*/  IMAD.IADD R11, R16, 0x1, R11 ;  /* 0x00000001100b7824 */ /* 0x000fca00078e020b */
[----:B------:R-:W-:Y:S01]  /*0f10*/  LOP3.LUT R0, R11, R0, RZ, 0xfc, !PT ;  /* 0x000000000b007212 */ /* 0x000fe200078efcff */
[----:B------:R-:W-:Y:S06]  /*0f20*/  BRA `(.L_x_24) ;  /* 0x0000000000107947 */ /* 0x000fec0003800000 */
.L_x_23:
[----:B------:R-:W-:-:S04]  /*0f30*/  LOP3.LUT R0, R0, 0x80000000, RZ, 0xc0, !PT ;  /* 0x8000000000007812 */ /* 0x000fc800078ec0ff */
[----:B------:R-:W-:Y:S01]  /*0f40*/  LOP3.LUT R0, R0, 0x7f800000, RZ, 0xfc, !PT ;  /* 0x7f80000000007812 */ /* 0x000fe200078efcff */
[----:B------:R-:W-:Y:S06]  /*0f50*/  BRA `(.L_x_24) ;  /* 0x0000000000047947 */ /* 0x000fec0003800000 */
.L_x_22:
[----:B------:R-:W-:-:S07]  /*0f60*/  IMAD R0, R14, 0x800000, R0 ;  /* 0x008000000e007824 */ /* 0x000fce00078e0200 */
.L_x_24:
[----:B------:R-:W-:Y:S05]  /*0f70*/  BSYNC.RECONVERGENT B2 ;  /* 0x0000000000027941 */ /* 0x000fea0003800200 */
.L_x_21:
[----:B------:R-:W-:Y:S05]  /*0f80*/  BRA `(.L_x_25) ;  /* 0x0000000000207947 */ /* 0x000fea0003800000 */
.L_x_20:
[----:B------:R-:W-:-:S04]  /*0f90*/  LOP3.LUT R0, R15, 0x80000000, R0, 0x48, !PT ;  /* 0x800000000f007812 */ /* 0x000fc800078e4800 */
[----:B------:R-:W-:Y:S01]  /*0fa0*/  LOP3.LUT R0, R0, 0x7f800000, RZ, 0xfc, !PT ;  /* 0x7f80000000007812 */ /* 0x000fe200078efcff */
[----:B------:R-:W-:Y:S06]  /*0fb0*/  BRA `(.L_x_25) ;  /* 0x0000000000147947 */ /* 0x000fec0003800000 */
.L_x_19:
[----:B------:R-:W-:Y:S01]  /*0fc0*/  LOP3.LUT R0, R15, 0x80000000, R0, 0x48, !PT ;  /* 0x800000000f007812 */ /* 0x000fe200078e4800 */
[----:B------:R-:W-:Y:S06]  /*0fd0*/  BRA `(.L_x_25) ;  /* 0x00000000000c7947 */ /* 0x000fec0003800000 */
.L_x_18:
[----:B------:R-:W0:Y:S01]  /*0fe0*/  MUFU.RSQ R0, -QNAN ;  /* 0xffc0000000007908 */ /* 0x000e220000001400 */
[----:B------:R-:W-:Y:S05]  /*0ff0*/  BRA `(.L_x_25) ;  /* 0x0000000000047947 */ /* 0x000fea0003800000 */
.L_x_17:
[----:B------:R-:W-:-:S07]  /*1000*/  FADD.FTZ R0, R0, R3 ;  /* 0x0000000300007221 */ /* 0x000fce0000010000 */
.L_x_25:
[----:B------:R-:W-:Y:S05]  /*1010*/  BSYNC.RECONVERGENT B1 ;  /* 0x0000000000017941 */ /* 0x000fea0003800200 */
.L_x_15:
[----:B------:R-:W-:-:S04]  /*1020*/  IMAD.MOV.U32 R13, RZ, RZ, 0x0 ;  /* 0x00000000ff0d7424 */ /* 0x000fc800078e00ff */
[----:B0-----:R-:W-:Y:S05]  /*1030*/  RET.REL.NODEC R12 `(_Z23layernorm_shared_kernelPfS_S_PKfS1_S1_ii) ;  /* 0xffffffec0cf07950 */ /* 0x001fea0003c3ffff */
.L_x_26:
[----:B------:R-:W-:-:S00]  /*1040*/  BRA `(.L_x_26) ;  /* 0xfffffffc00fc7947 */ /* 0x000fc0000383ffff */
[----:B------:R-:W-:-:S00]  /*1050*/  NOP ;  /* 0x0000000000007918 */ /* 0x000fc00000000000 */
        /* <DEDUP_REMOVED lines=10> */
.L_x_59:


//--------------------- .text._Z16layernorm_kernelPfS_S_PKfS1_S1_ii --------------------------
	.section	.text._Z16layernorm_kernelPfS_S_PKfS1_S1_ii,"ax",@progbits
	.align	128
        .global         _Z16layernorm_kernelPfS_S_PKfS1_S1_ii
        .type           _Z16layernorm_kernelPfS_S_PKfS1_S1_ii,@function
        .size           _Z16layernorm_kernelPfS_S_PKfS1_S1_ii,(.L_x_60 - _Z16layernorm_kernelPfS_S_PKfS1_S1_ii)
        .other          _Z16layernorm_kernelPfS_S_PKfS1_S1_ii,@"STO_CUDA_ENTRY STV_DEFAULT"
_Z16layernorm_kernelPfS_S_PKfS1_S1_ii:
.text._Z16layernorm_kernelPfS_S_PKfS1_S1_ii:
        /* <DEDUP_REMOVED lines=8> */
[----:B------:R-:W0:Y:S01]  /*0080*/  LDCU UR7, c[0x0][0x3b4] ;  /* 0x00007680ff0777ac */ /* 0x000e220008000800 */
[----:B------:R-:W1:Y:S01]  /*0090*/  LDC.64 R4, c[0x0][0x398] ;  /* 0x0000e600ff047b82 */ /* 0x000e620000000a00 */
[----:B------:R-:W-:Y:S01]  /*00a0*/  HFMA2 R12, -RZ, RZ, 0, 0 ;  /* 0x00000000ff0c7431 */ /* 0x000fe200000001ff */
[----:B------:R-:W2:Y:S01]  /*00b0*/  LDCU.64 UR12, c[0x0][0x358] ;  /* 0x00006b00ff0c77ac */ /* 0x000ea20008000a00 */
[----:B0-----:R-:W-:Y:S02]  /*00c0*/  UISETP.GE.AND UP0, UPT, UR7, 0x1, UPT ;  /* 0x000000010700788c */ /* 0x001fe4000bf06270 */
[----:B------:R-:W-:-:S05]  /*00d0*/  IMAD R2, R6, UR7, RZ ;  /* 0x0000000706027c24 */ /* 0x000fca000f8e02ff */
[----:B------:R-:W-:Y:S01]  /*00e0*/  SHF.R.S32.HI R7, RZ, 0x1f, R2 ;  /* 0x0000001fff077819 */ /* 0x000fe20000011402 */
[----:B-1----:R-:W-:Y:S01]  /*00f0*/  IMAD.WIDE R4, R2, 0x4, R4 ;  /* 0x0000000402047825 */ /* 0x002fe200078e0204 */
[----:B--2---:R-:W-:Y:S06]  /*0100*/  BRA.U !UP0, `(.L_x_27) ;  /* 0x0000000508a87547 */ /* 0x004fec000b800000 */
[----:B------:R-:W-:Y:S01]  /*0110*/  UISETP.GE.U32.AND UP1, UPT, UR7, 0x10, UPT ;  /* 0x000000100700788c */ /* 0x000fe2000bf26070 */
[----:B------:R-:W-:Y:S01]  /*0120*/  MOV R12, RZ ;  /* 0x000000ff000c7202 */ /* 0x000fe20000000f00 */
[----:B------:R-:W-:Y:S01]  /*0130*/  ULOP3.LUT UR4, UR7, 0xf, URZ, 0xc0, !UPT ;  /* 0x0000000f07047892 */ /* 0x000fe2000f8ec0ff */
[----:B------:R-:W-:-:S03]  /*0140*/  MOV R3, RZ ;  /* 0x000000ff00037202 */ /* 0x000fc60000000f00 */
[----:B------:R-:W-:-:S03]  /*0150*/  UISETP.NE.AND UP0, UPT, UR4, URZ, UPT ;  /* 0x000000ff0400728c */ /* 0x000fc6000bf05270 */
[----:B------:R-:W-:Y:S08]  /*0160*/  BRA.U !UP1, `(.L_x_28) ;  /* 0x0000000109b87547 */ /* 0x000ff0000b800000 */
[----:B------:R-:W0:Y:S01]  /*0170*/  LDCU.64 UR8, c[0x0][0x398] ;  /* 0x00007300ff0877ac */ /* 0x000e220008000a00 */
[----:B------:R-:W-:Y:S01]  /*0180*/  MOV R12, RZ ;  /* 0x000000ff000c7202 */ /* 0x000fe20000000f00 */
[----:B------:R-:W-:-:S04]  /*0190*/  ULOP3.LUT UR5, UR7, 0x7ffffff0, URZ, 0xc0, !UPT ;  /* 0x7ffffff007057892 */ /* 0x000fc8000f8ec0ff */
[----:B------:R-:W-:Y:S02]  /*01a0*/  UIADD3 UR6, UPT, UPT, -UR5, URZ, URZ ;  /* 0x000000ff05067290 */ /* 0x000fe4000fffe1ff */
[----:B------:R-:W-:Y:S02]  /*01b0*/  MOV R3, UR5 ;  /* 0x0000000500037c02 */ /* 0x000fe40008000f00 */
[----:B0-----:R-:W-:-:S04]  /*01c0*/  LEA R8, P0, R2, UR8, 0x2 ;  /* 0x0000000802087c11 */ /* 0x001fc8000f8010ff */
[----:B------:R-:W-:Y:S02]  /*01d0*/  IADD3 R8, P1, PT, R8, 0x20, RZ ;  /* 0x0000002008087810 */ /* 0x000fe40007f3e0ff */
[----:B------:R-:W-:-:S04]  /*01e0*/  LEA.HI.X R9, R2, UR9, R7, 0x2, P0 ;  /* 0x0000000902097c11 */ /* 0x000fc800080f1407 */
[----:B------:R-:W-:-:S07]  /*01f0*/  IADD3.X R9, PT, PT, RZ, R9, RZ, P1, !PT ;  /* 0x00000009ff097210 */ /* 0x000fce0000ffe4ff */
.L_x_29:
[----:B------:R-:W2:Y:S04]  /*0200*/  LDG.E R21, desc[UR12][R8.64+-0x20] ;  /* 0xffffe00c08157981 */ /* 0x000ea8000c1e1900 */
[----:B------:R-:W3:Y:S04]  /*0210*/  LDG.E R22, desc[UR12][R8.64+-0x1c] ;  /* 0xffffe40c08167981 */ /* 0x000ee8000c1e1900 */
[----:B------:R-:W4:Y:S04]  /*0220*/  LDG.E R24, desc[UR12][R8.64+-0x18] ;  /* 0xffffe80c08187981 */ /* 0x000f28000c1e1900 */
[----:B------:R-:W5:Y:S04]  /*0230*/  LDG.E R26, desc[UR12][R8.64+-0x14] ;  /* 0xffffec0c081a7981 */ /* 0x000f68000c1e1900 */
        /* <DEDUP_REMOVED lines=11> */
[----:B------:R0:W5:Y:S01]  /*02f0*/  LDG.E R0, desc[UR12][R8.64+0x1c] ;  /* 0x00001c0c08007981 */ /* 0x000162000c1e1900 */
[----:B------:R-:W-:-:S04]  /*0300*/  UIADD3 UR6, UPT, UPT, UR6, 0x10, URZ ;  /* 0x0000001006067890 */ /* 0x000fc8000fffe0ff */
[----:B------:R-:W-:Y:S01]  /*0310*/  UISETP.NE.AND UP1, UPT, UR6, URZ, UPT ;  /* 0x000000ff0600728c */ /* 0x000fe2000bf25270 */
[----:B0-----:R-:W-:-:S04]  /*0320*/  IADD3 R8, P0, PT, R8, 0x40, RZ ;  /* 0x0000004008087810 */ /* 0x001fc80007f1e0ff */
[----:B------:R-:W-:Y:S01]  /*0330*/  IADD3.X R9, PT, PT, RZ, R9, RZ, P0, !PT ;  /* 0x00000009ff097210 */ /* 0x000fe200007fe4ff */
[----:B--2---:R-:W-:-:S04]  /*0340*/  FADD R21, R21, R12 ;  /* 0x0000000c15157221 */ /* 0x004fc80000000000 */
[----:B---3--:R-:W-:-:S04]  /*0350*/  FADD R21, R21, R22 ;  /* 0x0000001615157221 */ /* 0x008fc80000000000 */
[----:B----4-:R-:W-:-:S04]  /*0360*/  FADD R21, R21, R24 ;  /* 0x0000001815157221 */ /* 0x010fc80000000000 */
[----:B-----5:R-:W-:-:S04]  /*0370*/  FADD R21, R21, R26 ;  /* 0x0000001a15157221 */ /* 0x020fc80000000000 */
[----:B------:R-:W-:-:S04]  /*0380*/  FADD R21, R21, R28 ;  /* 0x0000001c15157221 */ /* 0x000fc80000000000 */
        /* <DEDUP_REMOVED lines=10> */
[----:B------:R-:W-:Y:S01]  /*0430*/  FADD R12, R11, R0 ;  /* 0x000000000b0c7221 */ /* 0x000fe20000000000 */
[----:B------:R-:W-:Y:S06]  /*0440*/  BRA.U UP1, `(.L_x_29) ;  /* 0xfffffffd016c7547 */ /* 0x000fec000b83ffff */
.L_x_28:
[----:B------:R-:W-:Y:S05]  /*0450*/  BRA.U !UP0, `(.L_x_27) ;  /* 0x0000000108d47547 */ /* 0x000fea000b800000 */
[----:B------:R-:W-:Y:S02]  /*0460*/  UISETP.GE.U32.AND UP0, UPT, UR4, 0x8, UPT ;  /* 0x000000080400788c */ /* 0x000fe4000bf06070 */
[----:B------:R-:W-:-:S04]  /*0470*/  ULOP3.LUT UR5, UR7, 0x7, URZ, 0xc0, !UPT ;  /* 0x0000000707057892 */ /* 0x000fc8000f8ec0ff */
[----:B------:R-:W-:-:S03]  /*0480*/  UISETP.NE.AND UP1, UPT, UR5, URZ, UPT ;  /* 0x000000ff0500728c */ /* 0x000fc6000bf25270 */
[----:B------:R-:W-:Y:S08]  /*0490*/  BRA.U !UP0, `(.L_x_30) ;  /* 0x0000000108487547 */ /* 0x000ff0000b800000 */
[----:B------:R-:W-:-:S05]  /*04a0*/  IMAD.WIDE.U32 R8, R3, 0x4, R4 ;  /* 0x0000000403087825 */ /* 0x000fca00078e0004 */
[----:B------:R-:W2:Y:S04]  /*04b0*/  LDG.E R11, desc[UR12][R8.64] ;  /* 0x0000000c080b7981 */ /* 0x000ea8000c1e1900 */
[----:B------:R-:W3:Y:S04]  /*04c0*/  LDG.E R0, desc[UR12][R8.64+0x4] ;  /* 0x0000040c08007981 */ /* 0x000ee8000c1e1900 */
[----:B------:R-:W4:Y:S04]  /*04d0*/  LDG.E R13, desc[UR12][R8.64+0x8] ;  /* 0x0000080c080d7981 */ /* 0x000f28000c1e1900 */
[----:B------:R-:W5:Y:S04]  /*04e0*/  LDG.E R15, desc[UR12][R8.64+0xc] ;  /* 0x00000c0c080f7981 */ /* 0x000f68000c1e1900 */
[----:B------:R-:W5:Y:S04]  /*04f0*/  LDG.E R17, desc[UR12][R8.64+0x10] ;  /* 0x0000100c08117981 */ /* 0x000f68000c1e1900 */
[----:B------:R-:W5:Y:S04]  /*0500*/  LDG.E R19, desc[UR12][R8.64+0x14] ;  /* 0x0000140c08137981 */ /* 0x000f68000c1e1900 */
[----:B------:R-:W5:Y:S04]  /*0510*/  LDG.E R21, desc[UR12][R8.64+0x18] ;  /* 0x0000180c08157981 */ /* 0x000f68000c1e1900 */
[----:B------:R-:W5:Y:S01]  /*0520*/  LDG.E R23, desc[UR12][R8.64+0x1c] ;  /* 0x00001c0c08177981 */ /* 0x000f62000c1e1900 */
[----:B------:R-:W-:Y:S01]  /*0530*/  IADD3 R3, PT, PT, R3, 0x8, RZ ;  /* 0x0000000803037810 */ /* 0x000fe20007ffe0ff */
[----:B--2---:R-:W-:-:S04]  /*0540*/  FADD R11, R12, R11 ;  /* 0x0000000b0c0b7221 */ /* 0x004fc80000000000 */
[----:B---3--:R-:W-:-:S04]  /*0550*/  FADD R0, R11, R0 ;  /* 0x000000000b007221 */ /* 0x008fc80000000000 */
[----:B----4-:R-:W-:-:S04]  /*0560*/  FADD R0, R0, R13 ;  /* 0x0000000d00007221 */ /* 0x010fc80000000000 */
[----:B-----5:R-:W-:-:S04]  /*0570*/  FADD R0, R0, R15 ;  /* 0x0000000f00007221 */ /* 0x020fc80000000000 */
[----:B------:R-:W-:-:S04]  /*0580*/  FADD R0, R0, R17 ;  /* 0x0000001100007221 */ /* 0x000fc80000000000 */
[----:B------:R-:W-:-:S04]  /*0590*/  FADD R0, R0, R19 ;  /* 0x0000001300007221 */ /* 0x000fc80000000000 */
[----:B------:R-:W-:-:S04]  /*05a0*/  FADD R0, R0, R21 ;  /* 0x0000001500007221 */ /* 0x000fc80000000000 */
[----:B------:R-:W-:-:S07]  /*05b0*/  FADD R12, R0, R23 ;  /* 0x00000017000c7221 */ /* 0x000fce0000000000 */
.L_x_30:
        /* <DEDUP_REMOVED lines=9> */
[----:B------:R-:W5:Y:S01]  /*0650*/  LDG.E R15, desc[UR12][R8.64+0xc] ;  /* 0x00000c0c080f7981 */ /* 0x000f62000c1e1900 */
[----:B------:R-:W-:Y:S01]  /*0660*/  IADD3 R3, PT, PT, R3, 0x4, RZ ;  /* 0x0000000403037810 */ /* 0x000fe20007ffe0ff */
[----:B--2---:R-:W-:-:S04]  /*0670*/  FADD R11, R12, R11 ;  /* 0x0000000b0c0b7221 */ /* 0x004fc80000000000 */
[----:B---3--:R-:W-:-:S04]  /*0680*/  FADD R0, R11, R0 ;  /* 0x000000000b007221 */ /* 0x008fc80000000000 */
[----:B----4-:R-:W-:-:S04]  /*0690*/  FADD R0, R0, R13 ;  /* 0x0000000d00007221 */ /* 0x010fc80000000000 */
[----:B-----5:R-:W-:-:S07]  /*06a0*/  FADD R12, R0, R15 ;  /* 0x0000000f000c7221 */ /* 0x020fce0000000000 */
.L_x_31:
[----:B------:R-:W-:Y:S05]  /*06b0*/  BRA.U !UP1, `(.L_x_27) ;  /* 0x00000001093c7547 */ /* 0x000fea000b800000 */
[----:B------:R-:W0:Y:S01]  /*06c0*/  LDCU.64 UR8, c[0x0][0x398] ;  /* 0x00007300ff0877ac */ /* 0x000e220008000a00 */
[C---:B------:R-:W-:Y:S02]  /*06d0*/  SHF.L.U64.HI R9, R2.reuse, 0x2, R7 ;  /* 0x0000000202097819 */ /* 0x040fe40000010207 */
[----:B------:R-:W-:Y:S01]  /*06e0*/  SHF.L.U32 R8, R2, 0x2, RZ ;  /* 0x0000000202087819 */ /* 0x000fe200000006ff */
[----:B------:R-:W-:-:S04]  /*06f0*/  UIADD3 UR4, UPT, UPT, -UR4, URZ, URZ ;  /* 0x000000ff04047290 */ /* 0x000fc8000fffe1ff */
[----:B------:R-:W-:-:S03]  /*0700*/  IMAD.WIDE.U32 R8, R3, 0x4, R8 ;  /* 0x0000000403087825 */ /* 0x000fc600078e0008 */
[----:B0-----:R-:W-:-:S04]  /*0710*/  IADD3 R0, P0, PT, R8, UR8, RZ ;  /* 0x0000000808007c10 */ /* 0x001fc8000ff1e0ff */
[----:B------:R-:W-:-:S09]  /*0720*/  IADD3.X R9, PT, PT, R9, UR9, RZ, P0, !PT ;  /* 0x0000000909097c10 */ /* 0x000fd200087fe4ff */
.L_x_32:
[----:B------:R-:W-:-:S05]  /*0730*/  MOV R8, R0 ;  /* 0x0000000000087202 */ /* 0x000fca0000000f00 */
[----:B------:R0:W2:Y:S01]  /*0740*/  LDG.E R3, desc[UR12][R8.64] ;  /* 0x0000000c08037981 */ /* 0x0000a2000c1e1900 */
[----:B------:R-:W-:Y:S01]  /*0750*/  UIADD3 UR4, UPT, UPT, UR4, 0x1, URZ ;  /* 0x0000000104047890 */ /* 0x000fe2000fffe0ff */
[----:B------:R-:W-:-:S03]  /*0760*/  IADD3 R0, P0, PT, R0, 0x4, RZ ;  /* 0x0000000400007810 */ /* 0x000fc60007f1e0ff */
[----:B------:R-:W-:Y:S01]  /*0770*/  UISETP.NE.AND UP0, UPT, UR4, URZ, UPT ;  /* 0x000000ff0400728c */ /* 0x000fe2000bf05270 */
[----:B0-----:R-:W-:Y:S01]  /*0780*/  IADD3.X R9, PT, PT, RZ, R9, RZ, P0, !PT ;  /* 0x00000009ff097210 */ /* 0x001fe200007fe4ff */
[----:B--2---:R-:W-:-:S07]  /*0790*/  FADD R12, R3, R12 ;  /* 0x0000000c030c7221 */ /* 0x004fce0000000000 */
[----:B------:R-:W-:Y:S05]  /*07a0*/  BRA.U UP0, `(.L_x_32) ;  /* 0xfffffffd00e07547 */ /* 0x000fea000b83ffff */
.L_x_27:
[----:B------:R-:W-:Y:S01]  /*07b0*/  I2FP.F32.S32 R3, UR7 ;  /* 0x0000000700037c45 */ /* 0x000fe20008201400 */
[----:B------:R-:W-:Y:S03]  /*07c0*/  BSSY.RECONVERGENT B0, `(.L_x_33) ;  /* 0x000000d000007945 */ /* 0x000fe60003800200 */
[----:B------:R-:W0:Y:S08]  /*07d0*/  MUFU.RCP R0, R3 ;  /* 0x0000000300007308 */ /* 0x000e300000001000 */
[----:B------:R-:W1:Y:S01]  /*07e0*/  FCHK P0, R12, R3 ;  /* 0x000000030c007302 */ /* 0x000e620000000000 */
[----:B0-----:R-:W-:-:S04]  /*07f0*/  FFMA R9, -R3, R0, 1 ;  /* 0x3f80000003097423 */ /* 0x001fc80000000100 */
[----:B------:R-:W-:-:S04]  /*0800*/  FFMA R0, R0, R9, R0 ;  /* 0x0000000900007223 */ /* 0x000fc80000000000 */
[----:B------:R-:W-:-:S04]  /*0810*/  FFMA R9, R0, R12, RZ ;  /* 0x0000000c00097223 */ /* 0x000fc800000000ff */
[----:B------:R-:W-:-:S04]  /*0820*/  FFMA R10, -R3, R9, R12 ;  /* 0x00000009030a7223 */ /* 0x000fc8000000010c */
[----:B------:R-:W-:Y:S01]  /*0830*/  FFMA R10, R0, R10, R9 ;  /* 0x0000000a000a7223 */ /* 0x000fe20000000009 */
[----:B-1----:R-:W-:Y:S06]  /*0840*/  @!P0 BRA `(.L_x_34) ;  /* 0x0000000000108947 */ /* 0x002fec0003800000 */
[----:B------:R-:W-:Y:S02]  /*0850*/  MOV R0, R12 ;  /* 0x0000000c00007202 */ /* 0x000fe40000000f00 */
[----:B------:R-:W-:-:S07]  /*0860*/  MOV R8, 0x880 ;  /* 0x0000088000087802 */ /* 0x000fce0000000f00 */
[----:B------:R-:W-:Y:S05]  /*0870*/  CALL.REL.NOINC `($__internal_1_$__cuda_sm3x_div_rn_noftz_f32_slowpath) ;  /* 0x0000001400a47944 */ /* 0x000fea0003c00000 */
[----:B------:R-:W-:-:S07]  /*0880*/  MOV R10, R0 ;  /* 0x00000000000a7202 */ /* 0x000fce0000000f00 */
.L_x_34:
[----:B------:R-:W-:Y:S05]  /*0890*/  BSYNC.RECONVERGENT B0 ;  /* 0x0000000000007941 */ /* 0x000fea0003800200 */
.L_x_33:
[----:B------:R-:W0:Y:S01]  /*08a0*/  LDCU.64 UR4, c[0x0][0x388] ;  /* 0x00007100ff0477ac */ /* 0x000e220008000a00 */
[----:B------:R-:W-:Y:S01]  /*08b0*/  HFMA2 R12, -RZ, RZ, 0, 0 ;  /* 0x00000000ff0c7431 */ /* 0x000fe200000001ff */
[----:B0-----:R-:W-:Y:S01]  /*08c0*/  ISETP.NE.U32.AND P0, PT, RZ, UR4, PT ;  /* 0x00000004ff007c0c */ /* 0x001fe2000bf05070 */
[----:B------:R-:W0:Y:S03]  /*08d0*/  LDCU UR4, c[0x0][0x3b4] ;  /* 0x00007680ff0477ac */ /* 0x000e260008000800 */
[----:B------:R-:W-:-:S13]  /*08e0*/  ISETP.NE.AND.EX P0, PT, RZ, UR5, PT, P0 ;  /* 0x00000005ff007c0c */ /* 0x000fda000bf05300 */
[----:B------:R-:W1:Y:S01]  /*08f0*/  @P0 LDC.64 R8, c[0x0][0x388] ;  /* 0x0000e200ff080b82 */ /* 0x000e620000000a00 */
[----:B0-----:R-:W-:Y:S01]  /*0900*/  UISETP.GE.AND UP0, UPT, UR4, 0x1, UPT ;  /* 0x000000010400788c */ /* 0x001fe2000bf06270 */
[----:B-1----:R-:W-:-:S05]  /*0910*/  @P0 IMAD.WIDE R8, R6, 0x4, R8 ;  /* 0x0000000406080825 */ /* 0x002fca00078e0208 */
[----:B------:R0:W-:Y:S03]  /*0920*/  @P0 STG.E desc[UR12][R8.64], R10 ;  /* 0x0000000a08000986 */ /* 0x0001e6000c10190c */
[----:B------:R-:W-:Y:S05]  /*0930*/  BRA.U !UP0, `(.L_x_35) ;  /* 0x0000000908207547 */ /* 0x000fea000b800000 */
        /* <DEDUP_REMOVED lines=15> */
.L_x_37:
        /* <DEDUP_REMOVED lines=14> */
[----:B------:R-:W5:Y:S01]  /*0b10*/  LDG.E R15, desc[UR12][R8.64+0x18] ;  /* 0x0000180c080f7981 */ /* 0x000f62000c1e1900 */
[----:B--2---:R-:W-:-:S04]  /*0b20*/  FADD R20, R20, -R10 ;  /* 0x8000000a14147221 */ /* 0x004fc80000000000 */
[----:B------:R-:W-:Y:S02]  /*0b30*/  FFMA R20, R20, R20, R12 ;  /* 0x0000001414147223 */ /* 0x000fe4000000000c */
[----:B------:R0:W2:Y:S01]  /*0b40*/  LDG.E R12, desc[UR12][R8.64+0x1c] ;  /* 0x00001c0c080c7981 */ /* 0x0000a2000c1e1900 */
[--C-:B---3--:R-:W-:Y:S01]  /*0b50*/  FADD R22, R22, -R10.reuse ;  /* 0x8000000a16167221 */ /* 0x108fe20000000000 */
[----:B----4-:R-:W-:Y:S01]  /*0b60*/  FADD R18, R18, -R10 ;  /* 0x8000000a12127221 */ /* 0x010fe20000000000 */
[----:B------:R-:W-:Y:S02]  /*0b70*/  UIADD3 UR5, UPT, UPT, UR5, 0x10, URZ ;  /* 0x0000001005057890 */ /* 0x000fe4000fffe0ff */
[----:B------:R-:W-:Y:S01]  /*0b80*/  FFMA R20, R22, R22, R20 ;  /* 0x0000001616147223 */ /* 0x000fe20000000014 */
[----:B-----5:R-:W-:Y:S01]  /*0b90*/  FADD R16, R16, -R10 ;  /* 0x8000000a10107221 */ /* 0x020fe20000000000 */
[----:B------:R-:W-:Y:S02]  /*0ba0*/  UISETP.NE.AND UP1, UPT, UR5, URZ, UPT ;  /* 0x000000ff0500728c */ /* 0x000fe4000bf25270 */
[----:B------:R-:W-:Y:S01]  /*0bb0*/  FFMA R20, R18, R18, R20 ;  /* 0x0000001212147223 */ /* 0x000fe20000000014 */
[----:B------:R-:W-:Y:S01]  /*0bc0*/  FADD R14, R14, -R10 ;  /* 0x8000000a0e0e7221 */ /* 0x000fe20000000000 */
[----:B0-----:R-:W-:-:S02]  /*0bd0*/  IADD3 R8, P0, PT, R8, 0x40, RZ ;  /* 0x0000004008087810 */ /* 0x001fc40007f1e0ff */
[----:B------:R-:W-:Y:S01]  /*0be0*/  FFMA R20, R16, R16, R20 ;  /* 0x0000001010147223 */ /* 0x000fe20000000014 */
[----:B------:R-:W-:Y:S01]  /*0bf0*/  FADD R0, R0, -R10 ;  /* 0x8000000a00007221 */ /* 0x000fe20000000000 */
[----:B------:R-:W-:Y:S02]  /*0c00*/  IADD3.X R9, PT, PT, RZ, R9, RZ, P0, !PT ;  /* 0x00000009ff097210 */ /* 0x000fe400007fe4ff */
[----:B------:R-:W-:Y:S01]  /*0c10*/  FFMA R20, R14, R14, R20 ;  /* 0x0000000e0e147223 */ /* 0x000fe20000000014 */
[----:B------:R-:W-:-:S03]  /*0c20*/  FADD R29, R29, -R10 ;  /* 0x8000000a1d1d7221 */ /* 0x000fc60000000000 */
        /* <DEDUP_REMOVED lines=16> */
[----:B------:R-:W-:-:S04]  /*0d30*/  FFMA R20, R13, R13, R20 ;  /* 0x0000000d0d147223 */ /* 0x000fc80000000014 */
[----:B------:R-:W-:Y:S01]  /*0d40*/  FFMA R20, R15, R15, R20 ;  /* 0x0000000f0f147223 */ /* 0x000fe20000000014 */
[----:B--2---:R-:W-:-:S04]  /*0d50*/  FADD R13, R12, -R10 ;  /* 0x8000000a0c0d7221 */ /* 0x004fc80000000000 */
[----:B------:R-:W-:Y:S01]  /*0d60*/  FFMA R12, R13, R13, R20 ;  /* 0x0000000d0d0c7223 */ /* 0x000fe20000000014 */
[----:B------:R-:W-:Y:S06]  /*0d70*/  BRA.U UP1, `(.L_x_37) ;  /* 0xfffffffd012c7547 */ /* 0x000fec000b83ffff */
.L_x_36:
[----:B------:R-:W-:Y:S05]  /*0d80*/  BRA.U !UP0, `(.L_x_35) ;  /* 0x00000005080c7547 */ /* 0x000fea000b800000 */
[----:B------:R-:W-:Y:S02]  /*0d90*/  UISETP.GE.U32.AND UP0, UPT, UR6, 0x8, UPT ;  /* 0x000000080600788c */ /* 0x000fe4000bf06070 */
[----:B------:R-:W-:-:S04]  /*0da0*/  ULOP3.LUT UR5, UR4, 0x7, URZ, 0xc0, !UPT ;  /* 0x0000000704057892 */ /* 0x000fc8000f8ec0ff */
[----:B------:R-:W-:-:S03]  /*0db0*/  UISETP.NE.AND UP1, UPT, UR5, URZ, UPT ;  /* 0x000000ff0500728c */ /* 0x000fc6000bf25270 */
[----:B------:R-:W-:Y:S08]  /*0dc0*/  BRA.U !UP0, `(.L_x_38) ;  /* 0x0000000108687547 */ /* 0x000ff0000b800000 */
[----:B0-----:R-:W-:-:S05]  /*0dd0*/  IMAD.WIDE.U32 R8, R11, 0x4, R4 ;  /* 0x000000040b087825 */ /* 0x001fca00078e0004 */
        /* <DEDUP_REMOVED lines=9> */
[----:B--2---:R-:W-:-:S04]  /*0e70*/  FADD R17, R17, -R10 ;  /* 0x8000000a11117221 */ /* 0x004fc80000000000 */
[----:B------:R-:W-:Y:S01]  /*0e80*/  FFMA R12, R17, R17, R12 ;  /* 0x00000011110c7223 */ /* 0x000fe2000000000c */
[--C-:B---3--:R-:W-:Y:S01]  /*0e90*/  FADD R19, R19, -R10.reuse ;  /* 0x8000000a13137221 */ /* 0x108fe20000000000 */
[----:B----4-:R-:W-:-:S03]  /*0ea0*/  FADD R21, R21, -R10 ;  /* 0x8000000a15157221 */ /* 0x010fc60000000000 */
[----:B------:R-:W-:Y:S01]  /*0eb0*/  FFMA R12, R19, R19, R12 ;  /* 0x00000013130c7223 */ /* 0x000fe2000000000c */
[----:B-----5:R-:W-:-:S03]  /*0ec0*/  FADD R23, R23, -R10 ;  /* 0x8000000a17177221 */ /* 0x020fc60000000000 */
        /* <DEDUP_REMOVED lines=9> */
[----:B------:R-:W-:-:S07]  /*0f60*/  FFMA R12, R15, R15, R12 ;  /* 0x0000000f0f0c7223 */ /* 0x000fce000000000c */
.L_x_38:
        /* <DEDUP_REMOVED lines=17> */
[----:B------:R-:W-:-:S04]  /*1080*/  FFMA R12, R17, R17, R12 ;  /* 0x00000011110c7223 */ /* 0x000fc8000000000c */
[----:B------:R-:W-:-:S07]  /*1090*/  FFMA R12, R19, R19, R12 ;  /* 0x00000013130c7223 */ /* 0x000fce000000000c */
.L_x_39:
[----:B------:R-:W-:Y:S05]  /*10a0*/  BRA.U !UP1, `(.L_x_35) ;  /* 0x0000000109447547 */ /* 0x000fea000b800000 */
[----:B------:R-:W1:Y:S01]  /*10b0*/  LDCU.64 UR6, c[0x0][0x398] ;  /* 0x00007300ff0677ac */ /* 0x000e620008000a00 */
[C---:B0-----:R-:W-:Y:S02]  /*10c0*/  SHF.L.U64.HI R9, R2.reuse, 0x2, R7 ;  /* 0x0000000202097819 */ /* 0x041fe40000010207 */
[----:B------:R-:W-:Y:S01]  /*10d0*/  SHF.L.U32 R8, R2, 0x2, RZ ;  /* 0x0000000202087819 */ /* 0x000fe200000006ff */
[----:B------:R-:W-:-:S04]  /*10e0*/  UIADD3 UR4, UPT, UPT, -UR4, URZ, URZ ;  /* 0x000000ff04047290 */ /* 0x000fc8000fffe1ff */
[----:B------:R-:W-:-:S03]  /*10f0*/  IMAD.WIDE.U32 R8, R11, 0x4, R8 ;  /* 0x000000040b087825 */ /* 0x000fc600078e0008 */
[----:B-1----:R-:W-:-:S04]  /*1100*/  IADD3 R0, P0, PT, R8, UR6, RZ ;  /* 0x0000000608007c10 */ /* 0x002fc8000ff1e0ff */
[----:B------:R-:W-:-:S09]  /*1110*/  IADD3.X R13, PT, PT, R9, UR7, RZ, P0, !PT ;  /* 0x00000007090d7c10 */ /* 0x000fd200087fe4ff */
.L_x_40:
[----:B------:R-:W-:Y:S02]  /*1120*/  MOV R9, R13 ;  /* 0x0000000d00097202 */ /* 0x000fe40000000f00 */
[----:B------:R-:W-:-:S05]  /*1130*/  MOV R8, R0 ;  /* 0x0000000000087202 */ /* 0x000fca0000000f00 */
[----:B------:R-:W2:Y:S01]  /*1140*/  LDG.E R9, desc[UR12][R8.64] ;  /* 0x0000000c08097981 */ /* 0x000ea2000c1e1900 */
[----:B------:R-:W-:Y:S01]  /*1150*/  UIADD3 UR4, UPT, UPT, UR4, 0x1, URZ ;  /* 0x0000000104047890 */ /* 0x000fe2000fffe0ff */
[----:B------:R-:W-:-:S03]  /*1160*/  IADD3 R0, P0, PT, R0, 0x4, RZ ;  /* 0x0000000400007810 */ /* 0x000fc60007f1e0ff */
[----:B------:R-:W-:Y:S01]  /*1170*/  UISETP.NE.AND UP0, UPT, UR4, URZ, UPT ;  /* 0x000000ff0400728c */ /* 0x000fe2000bf05270 */
[----:B------:R-:W-:Y:S01]  /*1180*/  IADD3.X R13, PT, PT, RZ, R13, RZ, P0, !PT ;  /* 0x0000000dff0d7210 */ /* 0x000fe200007fe4ff */
[----:B--2---:R-:W-:-:S04]  /*1190*/  FADD R11, R9, -R10 ;  /* 0x8000000a090b7221 */ /* 0x004fc80000000000 */
[----:B------:R-:W-:-:S03]  /*11a0*/  FFMA R12, R11, R11, R12 ;  /* 0x0000000b0b0c7223 */ /* 0x000fc6000000000c */
[----:B------:R-:W-:Y:S05]  /*11b0*/  BRA.U UP0, `(.L_x_40) ;  /* 0xfffffffd00d87547 */ /* 0x000fea000b83ffff */
.L_x_35:
[----:B------:R-:W0:Y:S01]  /*11c0*/  MUFU.RCP R0, R3 ;  /* 0x0000000300007308 */ /* 0x000e220000001000 */
[----:B------:R-:W-:Y:S07]  /*11d0*/  BSSY.RECONVERGENT B0, `(.L_x_41) ;  /* 0x000000b000007945 */ /* 0x000fee0003800200 */
        /* <DEDUP_REMOVED lines=10> */
.L_x_42:
[----:B------:R-:W-:Y:S05]  /*1280*/  BSYNC.RECONVERGENT B0 ;  /* 0x0000000000007941 */ /* 0x000fea0003800200 */
.L_x_41:
[----:B------:R-:W0:Y:S01]  /*1290*/  LDCU.64 UR4, c[0x0][0x390] ;  /* 0x00007200ff0477ac */ /* 0x000e220008000a00 */
[----:B------:R-:W-:Y:S01]  /*12a0*/  FADD R3, R0, 9.9999997473787516356e-06 ;  /* 0x3727c5ac00037421 */ /* 0x000fe20000000000 */
[----:B------:R-:W1:Y:S04]  /*12b0*/  LDC R8, c[0x0][0x3b4] ;  /* 0x0000ed00ff087b82 */ /* 0x000e680000000800 */
[----:B------:R-:W-:Y:S02]  /*12c0*/  FSETP.GEU.AND P1, PT, |R3|, 1.175494350822287508e-38, PT ;  /* 0x008000000300780b */ /* 0x000fe40003f2e200 */
[----:B0-----:R-:W-:-:S11]  /*12d0*/  ISETP.NE.U32.AND P0, PT, RZ, UR4, PT ;  /* 0x00000004ff007c0c */ /* 0x001fd6000bf05070 */
[----:B------:R-:W-:Y:S01]  /*12e0*/  @!P1 FMUL R3, R3, 16777216 ;  /* 0x4b80000003039820 */ /* 0x000fe20000400000 */
[----:B------:R-:W-:-:S03]  /*12f0*/  ISETP.NE.AND.EX P0, PT, RZ, UR5, PT, P0 ;  /* 0x00000005ff007c0c */ /* 0x000fc6000bf05300 */
[----:B------:R-:W0:Y:S01]  /*1300*/  MUFU.RSQ R0, R3 ;  /* 0x0000000300007308 */ /* 0x000e220000001400 */
[----:B-1----:R-:W-:-:S09]  /*1310*/  ISETP.GE.AND P2, PT, R8, 0x1, PT ;  /* 0x000000010800780c */ /* 0x002fd20003f46270 */
[----:B------:R-:W1:Y:S01]  /*1320*/  @P0 LDC.64 R12, c[0x0][0x390] ;  /* 0x0000e400ff0c0b82 */ /* 0x000e620000000a00 */
[----:B0-----:R-:W-:Y:S01]  /*1330*/  @!P1 FMUL R0, R0, 4096 ;  /* 0x4580000000009820 */ /* 0x001fe20000400000 */
[----:B-1----:R-:W-:-:S05]  /*1340*/  @P0 IMAD.WIDE R12, R6, 0x4, R12 ;  /* 0x00000004060c0825 */ /* 0x002fca00078e020c */
[----:B------:R0:W-:Y:S01]  /*1350*/  @P0 STG.E desc[UR12][R12.64], R0 ;  /* 0x000000000c000986 */ /* 0x0001e2000c10190c */
[----:B------:R-:W-:Y:S05]  /*1360*/  @!P2 EXIT ;  /* 0x000000000000a94d */ /* 0x000fea0003800000 */
[C---:B------:R-:W-:Y:S01]  /*1370*/  ISETP.GE.U32.AND P1, PT, R8.reuse, 0x8, PT ;  /* 0x000000080800780c */ /* 0x040fe20003f26070 */
[----:B------:R-:W-:Y:S01]  /*1380*/  HFMA2 R3, -RZ, RZ, 0, 0 ;  /* 0x00000000ff037431 */ /* 0x000fe200000001ff */
[----:B------:R-:W-:-:S04]  /*1390*/  LOP3.LUT R21, R8, 0x7, RZ, 0xc0, !PT ;  /* 0x0000000708157812 */ /* 0x000fc800078ec0ff */
[----:B------:R-:W-:-:S07]  /*13a0*/  ISETP.NE.AND P0, PT, R21, RZ, PT ;  /* 0x000000ff1500720c */ /* 0x000fce0003f05270 */
[----:B------:R-:W-:Y:S06]  /*13b0*/  @!P1 BRA `(.L_x_43) ;  /* 0x0000000400609947 */ /* 0x000fec0003800000 */
[----:B------:R-:W1:Y:S01]  /*13c0*/  LDCU.128 UR8, c[0x0][0x3a0] ;  /* 0x00007400ff0877ac */ /* 0x000e620008000c00 */
[----:B------:R-:W-:Y:S02]  /*13d0*/  LEA R9, P1, R2, 0x10, 0x2 ;  /* 0x0000001002097811 */ /* 0x000fe400078210ff */
[----:B------:R-:W-:Y:S01]  /*13e0*/  LOP3.LUT R3, R8, 0x7ffffff8, RZ, 0xc0, !PT ;  /* 0x7ffffff808037812 */ /* 0x000fe200078ec0ff */
[----:B------:R-:W0:Y:S01]  /*13f0*/  LDCU.64 UR16, c[0x0][0x398] ;  /* 0x00007300ff1077ac */ /* 0x000e220008000a00 */
[----:B------:R-:W-:Y:S02]  /*1400*/  LEA.HI.X R20, R2, RZ, R7, 0x2, P1 ;  /* 0x000000ff02147211 */ /* 0x000fe400008f1407 */
[----:B------:R-:W-:Y:S01]  /*1410*/  IADD3 R6, PT, PT, -R3, RZ, RZ ;  /* 0x000000ff03067210 */ /* 0x000fe20007ffe1ff */
[----:B------:R-:W2:Y:S01]  /*1420*/  LDCU.64 UR14, c[0x0][0x380] ;  /* 0x00007000ff0e77ac */ /* 0x000ea20008000a00 */
[----:B-1----:R-:W-:Y:S02]  /*1430*/  UIADD3 UR6, UP0, UPT, UR8, 0x10, URZ ;  /* 0x0000001008067890 */ /* 0x002fe4000ff1e0ff */
[----:B------:R-:W-:-:S02]  /*1440*/  UIADD3 UR4, UP1, UPT, UR10, 0x10, URZ ;  /* 0x000000100a047890 */ /* 0x000fc4000ff3e0ff */
[----:B------:R-:W-:Y:S01]  /*1450*/  UIADD3.X UR7, UPT, UPT, URZ, UR9, URZ, UP0, !UPT ;  /* 0x00000009ff077290 */ /* 0x000fe200087fe4ff */
[C---:B0-----:R-:W-:Y:S01]  /*1460*/  IADD3 R12, P2, PT, R9.reuse, UR16, RZ ;  /* 0x00000010090c7c10 */ /* 0x041fe2000ff5e0ff */
[----:B------:R-:W-:Y:S01]  /*1470*/  UIADD3.X UR5, UPT, UPT, URZ, UR11, URZ, UP1, !UPT ;  /* 0x0000000bff057290 */ /* 0x000fe20008ffe4ff */
[----:B------:R-:W-:Y:S02]  /*1480*/  MOV R14, UR6 ;  /* 0x00000006000e7c02 */ /* 0x000fe40008000f00 */
[----:B--2---:R-:W-:Y:S02]  /*1490*/  IADD3 R9, P3, PT, R9, UR14, RZ ;  /* 0x0000000e09097c10 */ /* 0x004fe4000ff7e0ff */
[C---:B------:R-:W-:Y:S02]  /*14a0*/  IADD3.X R13, PT, PT, R20.reuse, UR17, RZ, P2, !PT ;  /* 0x00000011140d7c10 */ /* 0x040fe400097fe4ff */
[----:B------:R-:W-:Y:S02]  /*14b0*/  IADD3.X R20, PT, PT, R20, UR15, RZ, P3, !PT ;  /* 0x0000000f14147c10 */ /* 0x000fe40009ffe4ff */
[----:B------:R-:W-:-:S02]  /*14c0*/  MOV R16, UR4 ;  /* 0x0000000400107c02 */ /* 0x000fc40008000f00 */
[----:B------:R-:W-:Y:S02]  /*14d0*/  MOV R15, UR7 ;  /* 0x00000007000f7c02 */ /* 0x000fe40008000f00 */
[----:B------:R-:W-:-:S07]  /*14e0*/  MOV R17, UR5 ;  /* 0x0000000500117c02 */ /* 0x000fce0008000f00 */
.L_x_44:
[----:B---3--:R-:W2:Y:S04]  /*14f0*/  LDG.E R11, desc[UR12][R12.64+-0x10] ;  /* 0xfffff00c0c0b7981 */ /* 0x008ea8000c1e1900 */
[----:B------:R-:W3:Y:S04]  /*1500*/  LDG.E R18, desc[UR12][R14.64+-0x10] ;  /* 0xfffff00c0e127981 */ /* 0x000ee8000c1e1900 */
[----:B------:R-:W3:Y:S01]  /*1510*/  LDG.E R22, desc[UR12][R16.64+-0x10] ;  /* 0xfffff00c10167981 */ /* 0x000ee2000c1e1900 */
[----:B------:R-:W-:Y:S01]  /*1520*/  MOV R19, R20 ;  /* 0x0000001400137202 */ /* 0x000fe20000000f00 */
[----:B--2---:R-:W-:-:S04]  /*1530*/  FADD R11, R11, -R10 ;  /* 0x8000000a0b0b7221 */ /* 0x004fc80000000000 */
[----:B------:R-:W-:-:S04]  /*1540*/  FMUL R11, R0, R11 ;  /* 0x0000000b000b7220 */ /* 0x000fc80000400000 */
[----:B---3--:R-:W-:Y:S01]  /*1550*/  FFMA R11, R11, R18, R22 ;  /* 0x000000120b0b7223 */ /* 0x008fe20000000016 */
[----:B------:R-:W-:-:S05]  /*1560*/  MOV R18, R9 ;  /* 0x0000000900127202 */ /* 0x000fca0000000f00 */
[----:B------:R0:W-:Y:S04]  /*1570*/  STG.E desc[UR12][R18.64+-0x10], R11 ;  /* 0xfffff00b12007986 */ /* 0x0001e8000c10190c */
[----:B------:R-:W2:Y:S04]  /*1580*/  LDG.E R9, desc[UR12][R12.64+-0xc] ;  /* 0xfffff40c0c097981 */ /* 0x000ea8000c1e1900 */
[----:B------:R-:W3:Y:S04]  /*1590*/  LDG.E R20, desc[UR12][R14.64+-0xc] ;  /* 0xfffff40c0e147981 */ /* 0x000ee8000c1e1900 */
[----:B------:R-:W3:Y:S01]  /*15a0*/  LDG.E R22, desc[UR12][R16.64+-0xc] ;  /* 0xfffff40c10167981 */ /* 0x000ee2000c1e1900 */
[----:B--2---:R-:W-:-:S04]  /*15b0*/  FADD R9, R9, -R10 ;  /* 0x8000000a09097221 */ /* 0x004fc80000000000 */
[----:B------:R-:W-:-:S04]  /*15c0*/  FMUL R9, R0, R9 ;  /* 0x0000000900097220 */ /* 0x000fc80000400000 */
[----:B---3--:R-:W-:-:S05]  /*15d0*/  FFMA R9, R9, R20, R22 ;  /* 0x0000001409097223 */ /* 0x008fca0000000016 */
        /* <DEDUP_REMOVED lines=8> */
[----:B0-----:R-:W3:Y:S04]  /*1660*/  LDG.E R11, desc[UR12][R12.64+-0x4] ;  /* 0xfffffc0c0c0b7981 */ /* 0x001ee8000c1e1900 */
[----:B------:R-:W4:Y:S04]  /*1670*/  LDG.E R20, desc[UR12][R14.64+-0x4] ;  /* 0xfffffc0c0e147981 */ /* 0x000f28000c1e1900 */
[----:B------:R-:W4:Y:S01]  /*1680*/  LDG.E R22, desc[UR12][R16.64+-0x4] ;  /* 0xfffffc0c10167981 */ /* 0x000f22000c1e1900 */
[----:B---3--:R-:W-:-:S04]  /*1690*/  FADD R11, R11, -R10 ;  /* 0x8000000a0b0b7221 */ /* 0x008fc80000000000 */
[----:B------:R-:W-:-:S04]  /*16a0*/  FMUL R11, R0, R11 ;  /* 0x0000000b000b7220 */ /* 0x000fc80000400000 */
[----:B----4-:R-:W-:-:S05]  /*16b0*/  FFMA R11, R11, R20, R22 ;  /* 0x000000140b0b7223 */ /* 0x010fca0000000016 */
[----:B------:R0:W-:Y:S04]  /*16c0*/  STG.E desc[UR12][R18.64+-0x4], R11 ;  /* 0xfffffc0b12007986 */ /* 0x0001e8000c10190c */
[----:B-1----:R-:W3:Y:S04]  /*16d0*/  LDG.E R9, desc[UR12][R12.64] ;  /* 0x0000000c0c097981 */ /* 0x002ee8000c1e1900 */
[----:B------:R-:W4:Y:S04]  /*16e0*/  LDG.E R20, desc[UR12][R14.64] ;  /* 0x0000000c0e147981 */ /* 0x000f28000c1e1900 */
[----:B------:R-:W4:Y:S01]  /*16f0*/  LDG.E R22, desc[UR12][R16.64] ;  /* 0x0000000c10167981 */ /* 0x000f22000c1e1900 */
[----:B---3--:R-:W-:-:S04]  /*1700*/  FADD R9, R9, -R10 ;  /* 0x8000000a09097221 */ /* 0x008fc80000000000 */
[----:B------:R-:W-:-:S04]  /*1710*/  FMUL R9, R0, R9 ;  /* 0x0000000900097220 */ /* 0x000fc80000400000 */
[----:B----4-:R-:W-:-:S05]  /*1720*/  FFMA R9, R9, R20, R22 ;  /* 0x0000001409097223 */ /* 0x010fca0000000016 */
[----:B------:R1:W-:Y:S04]  /*1730*/  STG.E desc[UR12][R18.64], R9 ;  /* 0x0000000912007986 */ /* 0x0003e8000c10190c */
[----:B--2---:R-:W2:Y:S04]  /*1740*/  LDG.E R23, desc[UR12][R12.64+0x4] ;  /* 0x0000040c0c177981 */ /* 0x004ea8000c1e1900 */
        /* <DEDUP_REMOVED lines=13> */
[----:B-1----:R0:W4:Y:S04]  /*1820*/  LDG.E R9, desc[UR12][R12.64+0xc] ;  /* 0x00000c0c0c097981 */ /* 0x002128000c1e1900 */
[----:B------:R1:W2:Y:S04]  /*1830*/  LDG.E R20, desc[UR12][R14.64+0xc] ;  /* 0x00000c0c0e147981 */ /* 0x0002a8000c1e1900 */
[----:B------:R5:W2:Y:S01]  /*1840*/  LDG.E R22, desc[UR12][R16.64+0xc] ;  /* 0x00000c0c10167981 */ /* 0x000aa2000c1e1900 */
[----:B------:R-:W-:-:S02]  /*1850*/  IADD3 R6, PT, PT, R6, 0x8, RZ ;  /* 0x0000000806067810 */ /* 0x000fc40007ffe0ff */
[----:B0-----:R-:W-:Y:S02]  /*1860*/  IADD3 R12, P2, PT, R12, 0x20, RZ ;  /* 0x000000200c0c7810 */ /* 0x001fe40007f5e0ff */
[----:B------:R-:W-:Y:S02]  /*1870*/  ISETP.NE.AND P1, PT, R6, RZ, PT ;  /* 0x000000ff0600720c */ /* 0x000fe40003f25270 */
[----:B-1----:R-:W-:Y:S02]  /*1880*/  IADD3 R14, P3, PT, R14, 0x20, RZ ;  /* 0x000000200e0e7810 */ /* 0x002fe40007f7e0ff */
[----:B------:R-:W-:Y:S02]  /*1890*/  IADD3.X R13, PT, PT, RZ, R13, RZ, P2, !PT ;  /* 0x0000000dff0d7210 */ /* 0x000fe400017fe4ff */
[----:B-----5:R-:W-:Y:S02]  /*18a0*/  IADD3 R16, P4, PT, R16, 0x20, RZ ;  /* 0x0000002010107810 */ /* 0x020fe40007f9e0ff */
[----:B------:R-:W-:-:S02]  /*18b0*/  IADD3.X R15, PT, PT, RZ, R15, RZ, P3, !PT ;  /* 0x0000000fff0f7210 */ /* 0x000fc40001ffe4ff */
[----:B------:R-:W-:Y:S01]  /*18c0*/  IADD3.X R17, PT, PT, RZ, R17, RZ, P4, !PT ;  /* 0x00000011ff117210 */ /* 0x000fe200027fe4ff */
[----:B----4-:R-:W-:-:S04]  /*18d0*/  FADD R9, R9, -R10 ;  /* 0x8000000a09097221 */ /* 0x010fc80000000000 */
[----:B------:R-:W-:-:S04]  /*18e0*/  FMUL R9, R0, R9 ;  /* 0x0000000900097220 */ /* 0x000fc80000400000 */
[----:B--2---:R-:W-:Y:S01]  /*18f0*/  FFMA R23, R9, R20, R22 ;  /* 0x0000001409177223 */ /* 0x004fe20000000016 */
[----:B------:R-:W-:-:S04]  /*1900*/  IADD3 R9, P5, PT, R18, 0x20, RZ ;  /* 0x0000002012097810 */ /* 0x000fc80007fbe0ff */
[----:B------:R3:W-:Y:S01]  /*1910*/  STG.E desc[UR12][R18.64+0xc], R23 ;  /* 0x00000c1712007986 */ /* 0x0007e2000c10190c */
[----:B------:R-:W-:Y:S01]  /*1920*/  IADD3.X R20, PT, PT, RZ, R19, RZ, P5, !PT ;  /* 0x00000013ff147210 */ /* 0x000fe20002ffe4ff */
[----:B------:R-:W-:Y:S07]  /*1930*/  @P1 BRA `(.L_x_44) ;  /* 0xfffffff800ec1947 */ /* 0x000fee000383ffff */
.L_x_43:
[----:B------:R-:W-:Y:S05]  /*1940*/  @!P0 EXIT ;  /* 0x000000000000894d */ /* 0x000fea0003800000 */
[----:B------:R-:W-:Y:S02]  /*1950*/  ISETP.GE.U32.AND P0, PT, R21, 0x4, PT ;  /* 0x000000041500780c */ /* 0x000fe40003f06070 */
[----:B------:R-:W-:-:S04]  /*1960*/  LOP3.LUT R22, R8, 0x3, RZ, 0xc0, !PT ;  /* 0x0000000308167812 */ /* 0x000fc800078ec0ff */
[----:B------:R-:W-:-:S07]  /*1970*/  ISETP.NE.AND P1, PT, R22, RZ, PT ;  /* 0x000000ff1600720c */ /* 0x000fce0003f25270 */
[----:B------:R-:W-:Y:S06]  /*1980*/  @!P0 BRA `(.L_x_45) ;  /* 0x00000000009c8947 */ /* 0x000fec0003800000 */
[----:B------:R-:W1:Y:S01]  /*1990*/  LDC.64 R14, c[0x0][0x3a0] ;  /* 0x0000e800ff0e7b82 */ /* 0x000e620000000a00 */
[C---:B0-----:R-:W-:Y:S01]  /*19a0*/  IMAD.WIDE.U32 R12, R3.reuse, 0x4, R4 ;  /* 0x00000004030c7825 */ /* 0x041fe200078e0004 */
[----:B------:R-:W0:Y:S04]  /*19b0*/  LDCU.64 UR4, c[0x0][0x380] ;  /* 0x00007000ff0477ac */ /* 0x000e280008000a00 */
[----:B------:R-:W2:Y:S02]  /*19c0*/  LDG.E R9, desc[UR12][R12.64] ;  /* 0x0000000c0c097981 */ /* 0x000ea4000c1e1900 */
[----:B------:R-:W4:Y:S01]  /*19d0*/  LDC.64 R16, c[0x0][0x3a8] ;  /* 0x0000ea00ff107b82 */ /* 0x000f220000000a00 */
[----:B-1----:R-:W-:-:S05]  /*19e0*/  IMAD.WIDE.U32 R14, R3, 0x4, R14 ;  /* 0x00000004030e7825 */ /* 0x002fca00078e000e */
[----:B------:R-:W5:Y:S01]  /*19f0*/  LDG.E R6, desc[UR12][R14.64] ;  /* 0x0000000c0e067981 */ /* 0x000f62000c1e1900 */
[----:B----4-:R-:W-:-:S05]  /*1a00*/  IMAD.WIDE.U32 R16, R3, 0x4, R16 ;  /* 0x0000000403107825 */ /* 0x010fca00078e0010 */
[----:B------:R-:W5:Y:S01]  /*1a10*/  LDG.E R20, desc[UR12][R16.64] ;  /* 0x0000000c10147981 */ /* 0x000f62000c1e1900 */
[----:B---3--:R-:W-:-:S04]  /*1a20*/  IADD3 R11, P0, PT, R2, R3, RZ ;  /* 0x00000003020b7210 */ /* 0x008fc80007f1e0ff */
[----:B------:R-:W-:Y:S02]  /*1a30*/  IADD3.X R24, PT, PT, RZ, R7, RZ, P0, !PT ;  /* 0x00000007ff187210 */ /* 0x000fe400007fe4ff */
[----:B0-----:R-:W-:-:S04]  /*1a40*/  LEA R18, P0, R11, UR4, 0x2 ;  /* 0x000000040b127c11 */ /* 0x001fc8000f8010ff */
[----:B------:R-:W-:Y:S01]  /*1a50*/  LEA.HI.X R19, R11, UR5, R24, 0x2, P0 ;  /* 0x000000050b137c11 */ /* 0x000fe200080f1418 */
[----:B--2---:R-:W-:-:S04]  /*1a60*/  FADD R9, R9, -R10 ;  /* 0x8000000a09097221 */ /* 0x004fc80000000000 */
[----:B------:R-:W-:-:S04]  /*1a70*/  FMUL R9, R0, R9 ;  /* 0x0000000900097220 */ /* 0x000fc80000400000 */
[----:B-----5:R-:W-:-:S05]  /*1a80*/  FFMA R9, R9, R6, R20 ;  /* 0x0000000609097223 */ /* 0x020fca0000000014 */
        /* <DEDUP_REMOVED lines=15> */
[----:B0-----:R-:W2:Y:S04]  /*1b80*/  LDG.E R9, desc[UR12][R12.64+0xc] ;  /* 0x00000c0c0c097981 */ /* 0x001ea8000c1e1900 */
[----:B------:R-:W3:Y:S04]  /*1b90*/  LDG.E R6, desc[UR12][R14.64+0xc] ;  /* 0x00000c0c0e067981 */ /* 0x000ee8000c1e1900 */
[----:B------:R-:W3:Y:S01]  /*1ba0*/  LDG.E R20, desc[UR12][R16.64+0xc] ;  /* 0x00000c0c10147981 */ /* 0x000ee2000c1e1900 */
[----:B------:R-:W-:Y:S01]  /*1bb0*/  IADD3 R3, PT, PT, R3, 0x4, RZ ;  /* 0x0000000403037810 */ /* 0x000fe20007ffe0ff */
[----:B--2---:R-:W-:-:S04]  /*1bc0*/  FADD R9, R9, -R10 ;  /* 0x8000000a09097221 */ /* 0x004fc80000000000 */
[----:B------:R-:W-:-:S04]  /*1bd0*/  FMUL R9, R0, R9 ;  /* 0x0000000900097220 */ /* 0x000fc80000400000 */
[----:B---3--:R-:W-:-:S05]  /*1be0*/  FFMA R9, R9, R6, R20 ;  /* 0x0000000609097223 */ /* 0x008fca0000000014 */
[----:B------:R1:W-:Y:S02]  /*1bf0*/  STG.E desc[UR12][R18.64+0xc], R9 ;  /* 0x00000c0912007986 */ /* 0x0003e4000c10190c */
.L_x_45:
[----:B------:R-:W-:Y:S05]  /*1c00*/  @!P1 EXIT ;  /* 0x000000000000994d */ /* 0x000fea0003800000 */
[----:B------:R-:W-:Y:S02]  /*1c10*/  ISETP.NE.AND P0, PT, R22, 0x1, PT ;  /* 0x000000011600780c */ /* 0x000fe40003f05270 */
[----:B------:R-:W-:-:S04]  /*1c20*/  LOP3.LUT R8, R8, 0x1, RZ, 0xc0, !PT ;  /* 0x0000000108087812 */ /* 0x000fc800078ec0ff */
[----:B------:R-:W-:-:S07]  /*1c30*/  ISETP.NE.U32.AND P1, PT, R8, 0x1, PT ;  /* 0x000000010800780c */ /* 0x000fce0003f25070 */
[----:B------:R-:W-:Y:S06]  /*1c40*/  @!P0 BRA `(.L_x_46) ;  /* 0x0000000000648947 */ /* 0x000fec0003800000 */
[----:B0-----:R-:W0:Y:S01]  /*1c50*/  LDC.64 R12, c[0x0][0x3a0] ;  /* 0x0000e800ff0c7b82 */ /* 0x001e220000000a00 */
[C---:B-1----:R-:W-:Y:S01]  /*1c60*/  IMAD.WIDE.U32 R8, R3.reuse, 0x4, R4 ;  /* 0x0000000403087825 */ /* 0x042fe200078e0004 */
[----:B------:R-:W1:Y:S04]  /*1c70*/  LDCU.64 UR4, c[0x0][0x380] ;  /* 0x00007000ff0477ac */ /* 0x000e680008000a00 */
[----:B---3--:R-:W2:Y:S02]  /*1c80*/  LDG.E R11, desc[UR12][R8.64] ;  /* 0x0000000c080b7981 */ /* 0x008ea4000c1e1900 */
[----:B------:R-:W3:Y:S01]  /*1c90*/  LDC.64 R14, c[0x0][0x3a8] ;  /* 0x0000ea00ff0e7b82 */ /* 0x000ee20000000a00 */
[----:B0-----:R-:W-:-:S05]  /*1ca0*/  IMAD.WIDE.U32 R12, R3, 0x4, R12 ;  /* 0x00000004030c7825 */ /* 0x001fca00078e000c */
[----:B------:R-:W4:Y:S01]  /*1cb0*/  LDG.E R6, desc[UR12][R12.64] ;  /* 0x0000000c0c067981 */ /* 0x000f22000c1e1900 */
[----:B---3--:R-:W-:-:S05]  /*1cc0*/  IMAD.WIDE.U32 R14, R3, 0x4, R14 ;  /* 0x00000004030e7825 */ /* 0x008fca00078e000e */
[----:B------:R-:W4:Y:S01]  /*1cd0*/  LDG.E R18, desc[UR12][R14.64] ;  /* 0x0000000c0e127981 */ /* 0x000f22000c1e1900 */
[----:B------:R-:W-:-:S04]  /*1ce0*/  IADD3 R17, P0, PT, R2, R3, RZ ;  /* 0x0000000302117210 */ /* 0x000fc80007f1e0ff */
[----:B------:R-:W-:Y:S02]  /*1cf0*/  IADD3.X R20, PT, PT, RZ, R7, RZ, P0, !PT ;  /* 0x00000007ff147210 */ /* 0x000fe400007fe4ff */
[----:B-1----:R-:W-:-:S04]  /*1d00*/  LEA R16, P0, R17, UR4, 0x2 ;  /* 0x0000000411107c11 */ /* 0x002fc8000f8010ff */
[----:B------:R-:W-:Y:S01]  /*1d10*/  LEA.HI.X R17, R17, UR5, R20, 0x2, P0 ;  /* 0x0000000511117c11 */ /* 0x000fe200080f1414 */
[----:B--2---:R-:W-:-:S04]  /*1d20*/  FADD R11, R11, -R10 ;  /* 0x8000000a0b0b7221 */ /* 0x004fc80000000000 */
[----:B------:R-:W-:-:S04]  /*1d30*/  FMUL R11, R0, R11 ;  /* 0x0000000b000b7220 */ /* 0x000fc80000400000 */
[----:B----4-:R-:W-:-:S05]  /*1d40*/  FFMA R11, R11, R6, R18 ;  /* 0x000000060b0b7223 */ /* 0x010fca0000000012 */
[----:B------:R2:W-:Y:S04]  /*1d50*/  STG.E desc[UR12][R16.64], R11 ;  /* 0x0000000b10007986 */ /* 0x0005e8000c10190c */
[----:B------:R-:W3:Y:S04]  /*1d60*/  LDG.E R9, desc[UR12][R8.64+0x4] ;  /* 0x0000040c08097981 */ /* 0x000ee8000c1e1900 */
[----:B------:R-:W4:Y:S04]  /*1d70*/  LDG.E R12, desc[UR12][R12.64+0x4] ;  /* 0x0000040c0c0c7981 */ /* 0x000f28000c1e1900 */
[----:B------:R-:W4:Y:S01]  /*1d80*/  LDG.E R14, desc[UR12][R14.64+0x4] ;  /* 0x0000040c0e0e7981 */ /* 0x000f22000c1e1900 */
[----:B------:R-:W-:Y:S01]  /*1d90*/  IADD3 R3, PT, PT, R3, 0x2, RZ ;  /* 0x0000000203037810 */ /* 0x000fe20007ffe0ff */
[----:B---3--:R-:W-:-:S04]  /*1da0*/  FADD R19, R9, -R10 ;  /* 0x8000000a09137221 */ /* 0x008fc80000000000 */
[----:B------:R-:W-:-:S04]  /*1db0*/  FMUL R19, R0, R19 ;  /* 0x0000001300137220 */ /* 0x000fc80000400000 */
[----:B----4-:R-:W-:-:S05]  /*1dc0*/  FFMA R19, R19, R12, R14 ;  /* 0x0000000c13137223 */ /* 0x010fca000000000e */
[----:B------:R2:W-:Y:S02]  /*1dd0*/  STG.E desc[UR12][R16.64+0x4], R19 ;  /* 0x0000041310007986 */ /* 0x0005e4000c10190c */
.L_x_46:
[----:B------:R-:W-:Y:S05]  /*1de0*/  @P1 EXIT ;  /* 0x000000000000194d */ /* 0x000fea0003800000 */
[----:B-1----:R-:W1:Y:S01]  /*1df0*/  LDC.64 R8, c[0x0][0x3a0] ;  /* 0x0000e800ff087b82 */ /* 0x002e620000000a00 */
[C---:B------:R-:W-:Y:S01]  /*1e00*/  IMAD.WIDE.U32 R4, R3.reuse, 0x4, R4 ;  /* 0x0000000403047825 */ /* 0x040fe200078e0004 */
[----:B------:R-:W4:Y:S05]  /*1e10*/  LDCU.64 UR4, c[0x0][0x380] ;  /* 0x00007000ff0477ac */ /* 0x000f2a0008000a00 */
[----:B------:R-:W5:Y:S01]  /*1e20*/  LDG.E R5, desc[UR12][R4.64] ;  /* 0x0000000c04057981 */ /* 0x000f62000c1e1900 */
[----:B0-----:R-:W0:Y:S01]  /*1e30*/  LDC.64 R12, c[0x0][0x3a8] ;  /* 0x0000ea00ff0c7b82 */ /* 0x001e220000000a00 */
[----:B-1----:R-:W-:-:S06]  /*1e40*/  IMAD.WIDE.U32 R8, R3, 0x4, R8 ;  /* 0x0000000403087825 */ /* 0x002fcc00078e0008 */
[----:B------:R-:W2:Y:S01]  /*1e50*/  LDG.E R9, desc[UR12][R8.64] ;  /* 0x0000000c08097981 */ /* 0x000ea2000c1e1900 */
[----:B0-----:R-:W-:-:S06]  /*1e60*/  IMAD.WIDE.U32 R12, R3, 0x4, R12 ;  /* 0x00000004030c7825 */ /* 0x001fcc00078e000c */
[----:B------:R-:W2:Y:S01]  /*1e70*/  LDG.E R13, desc[UR12][R12.64] ;  /* 0x0000000c0c0d7981 */ /* 0x000ea2000c1e1900 */
[----:B------:R-:W-:-:S04]  /*1e80*/  IADD3 R6, P0, PT, R2, R3, RZ ;  /* 0x0000000302067210 */ /* 0x000fc80007f1e0ff */
[----:B------:R-:W-:Y:S02]  /*1e90*/  IADD3.X R7, PT, PT, RZ, R7, RZ, P0, !PT ;  /* 0x00000007ff077210 */ /* 0x000fe400007fe4ff */
[----:B----4-:R-:W-:Y:S01]  /*1ea0*/  LEA R2, P0, R6, UR4, 0x2 ;  /* 0x0000000406027c11 */ /* 0x010fe2000f8010ff */
[----:B-----5:R-:W-:-:S04]  /*1eb0*/  FADD R3, R5, -R10 ;  /* 0x8000000a05037221 */ /* 0x020fc80000000000 */
[----:B------:R-:W-:Y:S01]  /*1ec0*/  FMUL R0, R0, R3 ;  /* 0x0000000300007220 */ /* 0x000fe20000400000 */
[----:B------:R-:W-:-:S03]  /*1ed0*/  LEA.HI.X R3, R6, UR5, R7, 0x2, P0 ;  /* 0x0000000506037c11 */ /* 0x000fc600080f1407 */
[----:B--2---:R-:W-:-:S05]  /*1ee0*/  FFMA R5, R0, R9, R13 ;  /* 0x0000000900057223 */ /* 0x004fca000000000d */
[----:B------:R-:W-:Y:S01]  /*1ef0*/  STG.E desc[UR12][R2.64], R5 ;  /* 0x0000000502007986 */ /* 0x000fe2000c10190c */
[----:B------:R-:W-:Y:S05]  /*1f00*/  EXIT ;  /* 0x000000000000794d */ /* 0x000fea0003800000 */
        .weak           $__internal_1_$__cuda_sm3x_div_rn_noftz_f32_slowpath
        .type           $__internal_1_$__cuda_sm3x_div_rn_noftz_f32_slowpath,@function
        .size           $__internal_1_$__cuda_sm3x_div_rn_noftz_f32_slowpath,(.L_x_60 - $__internal_1_$__cuda_sm3x_div_rn_noftz_f32_slowpath)
$__internal_1_$__cuda_sm3x_div_rn_noftz_f32_slowpath:
[----:B------:R-:W-:Y:S01]  /*1f10*/  SHF.R.U32.HI R11, RZ, 0x17, R3 ;  /* 0x00000017ff0b7819 */ /* 0x000fe20000011603 */
[----:B------:R-:W-:Y:S01]  /*1f20*/  BSSY.RECONVERGENT B1, `(.L_x_47) ;  /* 0x0000063000017945 */ /* 0x000fe20003800200 */
[----:B------:R-:W-:Y:S02]  /*1f30*/  SHF.R.U32.HI R9, RZ, 0x17, R0 ;  /* 0x00000017ff097819 */ /* 0x000fe40000011600 */
[----:B------:R-:W-:Y:S02]  /*1f40*/  LOP3.LUT R11, R11, 0xff, RZ, 0xc0, !PT ;  /* 0x000000ff0b0b7812 */ /* 0x000fe400078ec0ff */
[----:B------:R-:W-:Y:S02]  /*1f50*/  LOP3.LUT R16, R9, 0xff, RZ, 0xc0, !PT ;  /* 0x000000ff09107812 */ /* 0x000fe400078ec0ff */
[----:B------:R-:W-:Y:S02]  /*1f60*/  IADD3 R14, PT, PT, R11, -0x1, RZ ;  /* 0xffffffff0b0e7810 */ /* 0x000fe40007ffe0ff */
[----:B------:R-:W-:-:S02]  /*1f70*/  IADD3 R12, PT, PT, R16, -0x1, RZ ;  /* 0xffffffff100c7810 */ /* 0x000fc40007ffe0ff */
[----:B------:R-:W-:Y:S02]  /*1f80*/  ISETP.GT.U32.AND P0, PT, R14, 0xfd, PT ;  /* 0x000000fd0e00780c */ /* 0x000fe40003f04070 */
[----:B------:R-:W-:Y:S02]  /*1f90*/  MOV R13, R3 ;  /* 0x00000003000d7202 */ /* 0x000fe40000000f00 */
[----:B------:R-:W-:-:S13]  /*1fa0*/  ISETP.GT.U32.OR P0, PT, R12, 0xfd, P0 ;  /* 0x000000fd0c00780c */ /* 0x000fda0000704470 */
[----:B------:R-:W-:Y:S01]  /*1fb0*/  @!P0 MOV R9, RZ ;  /* 0x000000ff00098202 */ /* 0x000fe20000000f00 */
        /* <DEDUP_REMOVED lines=19> */
[----:B------:R-:W-:Y:S01]  /*20f0*/  @P0 MOV R9, RZ ;  /* 0x000000ff00090202 */ /* 0x000fe20000000f00 */
[----:B------:R-:W-:Y:S01]  /*2100*/  @!P0 FFMA R0, R0, 1.84467440737095516160e+19, RZ ;  /* 0x5f80000000008823 */ /* 0x000fe200000000ff */
[----:B------:R-:W-:Y:S01]  /*2110*/  @!P0 MOV R9, 0xffffffc0 ;  /* 0xffffffc000098802 */ /* 0x000fe20000000f00 */
[----:B------:R-:W-:-:S03]  /*2120*/  @!P1 FFMA R13, R3, 1.84467440737095516160e+19, RZ ;  /* 0x5f800000030d9823 */ /* 0x000fc600000000ff */
[----:B------:R-:W-:-:S07]  /*2130*/  @!P1 IADD3 R9, PT, PT, R9, 0x40, RZ ;  /* 0x0000004009099810 */ /* 0x000fce0007ffe0ff */
.L_x_48:
[----:B------:R-:W-:Y:S01]  /*2140*/  LEA R12, R11, 0xc0800000, 0x17 ;  /* 0xc08000000b0c7811 */ /* 0x000fe200078eb8ff */
[----:B------:R-:W-:Y:S03]  /*2150*/  BSSY.RECONVERGENT B2, `(.L_x_53) ;  /* 0x0000036000027945 */ /* 0x000fe60003800200 */
[----:B------:R-:W-:Y:S02]  /*2160*/  IADD3 R13, PT, PT, -R12, R13, RZ ;  /* 0x0000000d0c0d7210 */ /* 0x000fe40007ffe1ff */
[----:B------:R-:W-:Y:S02]  /*2170*/  IADD3 R12, PT, PT, R16, -0x7f, RZ ;  /* 0xffffff81100c7810 */ /* 0x000fe40007ffe0ff */
[----:B------:R-:W0:Y:S01]  /*2180*/  MUFU.RCP R14, R13 ;  /* 0x0000000d000e7308 */ /* 0x000e220000001000 */
[----:B------:R-:W-:Y:S02]  /*2190*/  FADD.FTZ R15, -R13, -RZ ;  /* 0x800000ff0d0f7221 */ /* 0x000fe40000010100 */
[C---:B------:R-:W-:Y:S01]  /*21a0*/  IMAD R0, R12.reuse, -0x800000, R0 ;  /* 0xff8000000c007824 */ /* 0x040fe200078e0200 */
[----:B------:R-:W-:-:S04]  /*21b0*/  IADD3 R12, PT, PT, R12, 0x7f, -R11 ;  /* 0x0000007f0c0c7810 */ /* 0x000fc80007ffe80b */
[----:B------:R-:W-:Y:S01]  /*21c0*/  IADD3 R12, PT, PT, R12, R9, RZ ;  /* 0x000000090c0c7210 */ /* 0x000fe20007ffe0ff */
        /* <DEDUP_REMOVED lines=9> */
[----:B------:R-:W-:-:S04]  /*2260*/  IADD3 R13, PT, PT, R11, R12, RZ ;  /* 0x0000000c0b0d7210 */ /* 0x000fc80007ffe0ff */
[----:B------:R-:W-:-:S04]  /*2270*/  IADD3 R9, PT, PT, R13, -0x1, RZ ;  /* 0xffffffff0d097810 */ /* 0x000fc80007ffe0ff */
        /* <DEDUP_REMOVED lines=9> */
[CCC-:B------:R-:W-:Y:S01]  /*2310*/  FFMA.RZ R9, R19.reuse, R15.reuse, R14.reuse ;  /* 0x0000000f13097223 */ /* 0x1c0fe2000000c00e */
[-CC-:B------:R-:W-:Y:S01]  /*2320*/  FFMA.RM R12, R19, R15.reuse, R14.reuse ;  /* 0x0000000f130c7223 */ /* 0x180fe2000000400e */
[C---:B------:R-:W-:Y:S02]  /*2330*/  ISETP.NE.AND P2, PT, R13.reuse, RZ, PT ;  /* 0x000000ff0d00720c */ /* 0x040fe40003f45270 */
[----:B------:R-:W-:Y:S02]  /*2340*/  ISETP.NE.AND P1, PT, R13, RZ, PT ;  /* 0x000000ff0d00720c */ /* 0x000fe40003f25270 */
[----:B------:R-:W-:Y:S01]  /*2350*/  LOP3.LUT R11, R9, 0x7fffff, RZ, 0xc0, !PT ;  /* 0x007fffff090b7812 */ /* 0x000fe200078ec0ff */
[----:B------:R-:W-:Y:S01]  /*2360*/  FFMA.RP R9, R19, R15, R14 ;  /* 0x0000000f13097223 */ /* 0x000fe2000000800e */
[----:B------:R-:W-:Y:S02]  /*2370*/  IADD3 R14, PT, PT, R13, 0x20, RZ ;  /* 0x000000200d0e7810 */ /* 0x000fe40007ffe0ff */
[----:B------:R-:W-:-:S02]  /*2380*/  LOP3.LUT R11, R11, 0x800000, RZ, 0xfc, !PT ;  /* 0x008000000b0b7812 */ /* 0x000fc400078efcff */
[----:B------:R-:W-:Y:S02]  /*2390*/  IADD3 R13, PT, PT, -R13, RZ, RZ ;  /* 0x000000ff0d0d7210 */ /* 0x000fe40007ffe1ff */
[----:B------:R-:W-:Y:S02]  /*23a0*/  SHF.L.U32 R14, R11, R14, RZ ;  /* 0x0000000e0b0e7219 */ /* 0x000fe400000006ff */
[----:B------:R-:W-:Y:S02]  /*23b0*/  FSETP.NEU.FTZ.AND P0, PT, R9, R12, PT ;  /* 0x0000000c0900720b */ /* 0x000fe40003f1d000 */
[----:B------:R-:W-:Y:S02]  /*23c0*/  SEL R12, R13, RZ, P2 ;  /* 0x000000ff0d0c7207 */ /* 0x000fe40001000000 */
[----:B------:R-:W-:Y:S02]  /*23d0*/  ISETP.NE.AND P1, PT, R14, RZ, P1 ;  /* 0x000000ff0e00720c */ /* 0x000fe40000f25270 */
[----:B------:R-:W-:-:S02]  /*23e0*/  SHF.R.U32.HI R12, RZ, R12, R11 ;  /* 0x0000000cff0c7219 */ /* 0x000fc4000001160b */
[----:B------:R-:W-:Y:S02]  /*23f0*/  PLOP3.LUT P0, PT, P0, P1, PT, 0xf8, 0x8f ;  /* 0x00000000008f781c */ /* 0x000fe40000703f70 */
[----:B------:R-:W-:Y:S02]  /*2400*/  SHF.R.U32.HI R14, RZ, 0x1, R12 ;  /* 0x00000001ff0e7819 */ /* 0x000fe4000001160c */
[----:B------:R-:W-:-:S04]  /*2410*/  SEL R9, RZ, 0x1, !P0 ;  /* 0x00000001ff097807 */ /* 0x000fc80004000000 */
[----:B------:R-:W-:-:S04]  /*2420*/  LOP3.LUT R9, R9, 0x1, R14, 0xf8, !PT ;  /* 0x0000000109097812 */ /* 0x000fc800078ef80e */
[----:B------:R-:W-:-:S04]  /*2430*/  LOP3.LUT R9, R9, R12, RZ, 0xc0, !PT ;  /* 0x0000000c09097212 */ /* 0x000fc800078ec0ff */
[----:B------:R-:W-:-:S04]  /*2440*/  IADD3 R9, PT, PT, R14, R9, RZ ;  /* 0x000000090e097210 */ /* 0x000fc80007ffe0ff */
[----:B------:R-:W-:Y:S01]  /*2450*/  LOP3.LUT R0, R9, R0, RZ, 0xfc, !PT ;  /* 0x0000000009007212 */ /* 0x000fe200078efcff */
[----:B------:R-:W-:Y:S06]  /*2460*/  BRA `(.L_x_56) ;  /* 0x0000000000107947 */ /* 0x000fec0003800000 */
.L_x_55:
[----:B------:R-:W-:-:S04]  /*2470*/  LOP3.LUT R0, R0, 0x80000000, RZ, 0xc0, !PT ;  /* 0x8000000000007812 */ /* 0x000fc800078ec0ff */
[----:B------:R-:W-:Y:S01]  /*2480*/  LOP3.LUT R0, R0, 0x7f800000, RZ, 0xfc, !PT ;  /* 0x7f80000000007812 */ /* 0x000fe200078efcff */
[----:B------:R-:W-:Y:S06]  /*2490*/  BRA `(.L_x_56) ;  /* 0x0000000000047947 */ /* 0x000fec0003800000 */
.L_x_54:
[----:B------:R-:W-:-:S07]  /*24a0*/  LEA R0, R12, R0, 0x17 ;  /* 0x000000000c007211 */ /* 0x000fce00078eb8ff */
.L_x_56:
[----:B------:R-:W-:Y:S05]  /*24b0*/  BSYNC.RECONVERGENT B2 ;  /* 0x0000000000027941 */ /* 0x000fea0003800200 */
.L_x_53:
[----:B------:R-:W-:Y:S05]  /*24c0*/  BRA `(.L_x_57) ;  /* 0x0000000000207947 */ /* 0x000fea0003800000 */
.L_x_52:
[----:B------:R-:W-:-:S04]  /*24d0*/  LOP3.LUT R0, R13, 0x80000000, R0, 0x48, !PT ;  /* 0x800000000d007812 */ /* 0x000fc800078e4800 */
[----:B------:R-:W-:Y:S01]  /*24e0*/  LOP3.LUT R0, R0, 0x7f800000, RZ, 0xfc, !PT ;  /* 0x7f80000000007812 */ /* 0x000fe200078efcff */
[----:B------:R-:W-:Y:S06]  /*24f0*/  BRA `(.L_x_57) ;  /* 0x0000000000147947 */ /* 0x000fec0003800000 */
.L_x_51:
[----:B------:R-:W-:Y:S01]  /*2500*/  LOP3.LUT R0, R13, 0x80000000, R0, 0x48, !PT ;  /* 0x800000000d007812 */ /* 0x000fe200078e4800 */
[----:B------:R-:W-:Y:S06]  /*2510*/  BRA `(.L_x_57) ;  /* 0x00000000000c7947 */ /* 0x000fec0003800000 */
.L_x_50:
[----:B------:R-:W0:Y:S01]  /*2520*/  MUFU.RSQ R0, -QNAN ;  /* 0xffc0000000007908 */ /* 0x000e220000001400 */
[----:B------:R-:W-:Y:S05]  /*2530*/  BRA `(.L_x_57) ;  /* 0x0000000000047947 */ /* 0x000fea0003800000 */
.L_x_49:
[----:B------:R-:W-:-:S07]  /*2540*/  FADD.FTZ R0, R0, R3 ;  /* 0x0000000300007221 */ /* 0x000fce0000010000 */
.L_x_57:
[----:B------:R-:W-:Y:S05]  /*2550*/  BSYNC.RECONVERGENT B1 ;  /* 0x0000000000017941 */ /* 0x000fea0003800200 */
.L_x_47:
[----:B------:R-:W-:-:S04]  /*2560*/  HFMA2 R9, -RZ, RZ, 0, 0 ;  /* 0x00000000ff097431 */ /* 0x000fc800000001ff */
[----:B0-----:R-:W-:Y:S05]  /*2570*/  RET.REL.NODEC R8 `(_Z16layernorm_kernelPfS_S_PKfS1_S1_ii) ;  /* 0xffffffd808a07950 */ /* 0x001fea0003c3ffff */
.L_x_58:
        /* <DEDUP_REMOVED lines=16> */
.L_x_60:


//--------------------- .nv.shared._Z23layernorm_shared_kernelPfS_S_PKfS1_S1_ii --------------------------
	.section	.nv.shared._Z23layernorm_shared_kernelPfS_S_PKfS1_S1_ii,"aw",@nobits
	.sectionflags	@""
	.align	16
	.zero		1024


//--------------------- .nv.shared.reserved.0     --------------------------
	.section	.nv.shared.reserved.0,"aw",@nobits
	.weak		__nv_reservedSMEM_offset_0_alias
	.size		__nv_reservedSMEM_offset_0_alias, 0, 64
	.other		__nv_reservedSMEM_offset_0_alias,@"STO_CUDA_RESERVED_SHARED STV_DEFAULT"
__nv_reservedSMEM_offset_0_alias:
	.zero		0
	.zero		64


//--------------------- .nv.shared._Z16layernorm_kernelPfS_S_PKfS1_S1_ii --------------------------
	.section	.nv.shared._Z16layernorm_kernelPfS_S_PKfS1_S1_ii,"aw",@nobits
	.sectionflags	@""
	.align	16
	.zero		1024


//--------------------- .nv.constant0._Z23layernorm_shared_kernelPfS_S_PKfS1_S1_ii --------------------------
	.section	.nv.constant0._Z23layernorm_shared_kernelPfS_S_PKfS1_S1_ii,"a",@progbits
	.sectionflags	@""
	.align	4
.nv.constant0._Z23layernorm_shared_kernelPfS_S_PKfS1_S1_ii:
	.zero		952


//--------------------- .nv.constant0._Z16layernorm_kernelPfS_S_PKfS1_S1_ii --------------------------
	.section	.nv.constant0._Z16layernorm_kernelPfS_S_PKfS1_S1_ii,"a",@progbits
	.sectionflags	@""
	.align	4
.nv.constant0._Z16layernorm_kernelPfS_S_PKfS1_S1_ii:
	.zero		952


//--------------------- SYMBOLS --------------------------

	.type		.nv.reservedSmem.offset0,@object
	.size		.nv.reservedSmem.offset0,0x4
	.type		.nv.reservedSmem.cap,@object
	.size		.nv.reservedSmem.cap,0x4
